// auto-generated by cutlass_sweep.gemm — config: {"arch": "sm_90", "cluster_m": 1, "cluster_n": 1, "dtype": "tf32", "stages": 5, "tile_k": 32, "tile_m": 128, "tile_n": 256}
#include "cutlass/cutlass.h"
#include "cutlass/gemm/collective/collective_builder.hpp"
#include "cutlass/gemm/device/gemm_universal_adapter.h"
#include "cutlass/gemm/kernel/gemm_universal.hpp"
#include "cutlass/epilogue/collective/collective_builder.hpp"

using ElemA = cutlass::tfloat32_t;
using ElemB = cutlass::tfloat32_t;
using ElemCD = cutlass::tfloat32_t;
using Acc  = float;
using TileShape    = cute::Shape<cute::_128, cute::_256, cute::_32>;
using ClusterShape = cute::Shape<cute::_1, cute::_1, cute::_1>;

using CollectiveEpilogue = typename cutlass::epilogue::collective::CollectiveBuilder<
    cutlass::arch::Sm90, cutlass::arch::OpClassTensorOp,
    TileShape, ClusterShape,
    cutlass::epilogue::collective::EpilogueTileAuto,
    Acc, Acc,
    ElemCD, cutlass::layout::RowMajor, 128 / cutlass::sizeof_bits<ElemCD>::value,
    ElemCD, cutlass::layout::RowMajor, 128 / cutlass::sizeof_bits<ElemCD>::value,
    cutlass::epilogue::collective::EpilogueScheduleAuto
  >::CollectiveOp;

using CollectiveMainloop = typename cutlass::gemm::collective::CollectiveBuilder<
    cutlass::arch::Sm90, cutlass::arch::OpClassTensorOp,
    ElemA, cutlass::layout::RowMajor, 128 / cutlass::sizeof_bits<ElemA>::value,
    ElemB, cutlass::layout::ColumnMajor, 128 / cutlass::sizeof_bits<ElemB>::value,
    Acc,
    TileShape, ClusterShape,
    cutlass::gemm::collective::StageCount<5>,
    cutlass::gemm::collective::KernelScheduleAuto
  >::CollectiveOp;

using GemmKernel = cutlass::gemm::kernel::GemmUniversal<
    cute::Shape<int,int,int,int>,
    CollectiveMainloop,
    CollectiveEpilogue
>;
using Gemm = cutlass::gemm::device::GemmUniversalAdapter<GemmKernel>;

// Force the device kernel symbol into the cubin without needing a host main.
auto* _anchor = &cutlass::device_kernel<GemmKernel>;


// ===== COMPILED SASS (sm_90a) =====

	.target	sm_90a

	.elftype	@"ET_EXEC"


//--------------------- .note.nv.tkinfo           --------------------------
	.section	.note.nv.tkinfo,"",@"SHT_NOTE"
	.sectionflags	@"SHF_NOTE_NV_TKINFO"
	.tkinfo
        /*0018*/ 	.word	0x00000002
        /*0030*/ 	.string	""
        /*0030*/ 	.string	"ptxas"
        /*0030*/ 	.string	"Cuda compilation tools, release 13.0, V13.0.88"
        /*0030*/ 	.string	"Build cuda_13.0.r13.0/compiler.36424714_0"
        /*0030*/ 	.string	"-arch sm_90a -m 64 "



//--------------------- .note.nv.cuinfo           --------------------------
	.section	.note.nv.cuinfo,"",@"SHT_NOTE"
	.sectionflags	@"SHF_NOTE_NV_CUINFO"
        /*0018*/ 	.short	0x0002
        /*001a*/ 	.short	0x005a
        /*001c*/ 	.short	0x0082
	.zero		2


//--------------------- .nv.info                  --------------------------
	.section	.nv.info,"",@"SHT_CUDA_INFO"
	.align	4


	//----- nvinfo : EIATTR_REGCOUNT
	.align		4
        /*0000*/ 	.byte	0x04, 0x2f
        /*0002*/ 	.short	(.L_15 - .L_14)
	.align		4
.L_14:
        /*0004*/ 	.word	index@(_ZN7cutlass13device_kernelINS_4gemm6kernel13GemmUniversalIN4cute5tupleIJiiiiEEENS1_10collective13CollectiveMmaINS1_34MainloopSm90TmaGmmaWarpSpecializedILi5ENS5_IJNS4_1CILi1EEESB_SB_EEENS1_35KernelTmaWarpSpecializedCooperativeEEENS5_IJNSA_ILi128EEENSA_ILi256EEENSA_ILi32EEEEEENS_10tfloat32_tENS5_IJlSB_lEEESJ_SK_NS4_8TiledMMAINS4_8MMA_AtomIJNS4_4SM904GMMA30MMA_64x256x8_F32TF32TF32_SS_TNILNSO_7ScaleInE1ELSQ_1EEEEEENS4_6LayoutINS5_IJNSA_ILi2EEESB_SB_EEENS5_IJSB_NSA_ILi0EEESW_EEEEENS5_IJNS4_10UnderscoreESZ_SZ_EEEEENS4_13SM90_TMA_LOADENS4_14ComposedLayoutINS4_7SwizzleILi3ELi4ELi3EEENS4_18smem_ptr_flag_bitsILi32EEENST_INS5_IJNSA_ILi8EEESH_EEENS5_IJSH_SB_EEEEEEEvNS4_8identityES12_S1C_vS1D_EENS_8epilogue10collective6detail29Sm90TmaWarpSpecializedAdapterINS1G_15DefaultEpilogueISJ_SK_SK_NS1F_6thread17LinearCombinationISJ_Li1EffLNS1K_9ScaleType4KindE0ELNS_15FloatRoundStyleE2ESJ_EENS1_15EpilogueDefaultEEEEEvvEEEEvNT_6ParamsE)
        /*0008*/ 	.word	0x000000a8


	//----- nvinfo : EIATTR_FRAME_SIZE
	.align		4
.L_15:
        /*000c*/ 	.byte	0x04, 0x11
        /*000e*/ 	.short	(.L_17 - .L_16)
	.align		4
.L_16:
        /*0010*/ 	.word	index@(_ZN7cutlass13device_kernelINS_4gemm6kernel13GemmUniversalIN4cute5tupleIJiiiiEEENS1_10collective13CollectiveMmaINS1_34MainloopSm90TmaGmmaWarpSpecializedILi5ENS5_IJNS4_1CILi1EEESB_SB_EEENS1_35KernelTmaWarpSpecializedCooperativeEEENS5_IJNSA_ILi128EEENSA_ILi256EEENSA_ILi32EEEEEENS_10tfloat32_tENS5_IJlSB_lEEESJ_SK_NS4_8TiledMMAINS4_8MMA_AtomIJNS4_4SM904GMMA30MMA_64x256x8_F32TF32TF32_SS_TNILNSO_7ScaleInE1ELSQ_1EEEEEENS4_6LayoutINS5_IJNSA_ILi2EEESB_SB_EEENS5_IJSB_NSA_ILi0EEESW_EEEEENS5_IJNS4_10UnderscoreESZ_SZ_EEEEENS4_13SM90_TMA_LOADENS4_14ComposedLayoutINS4_7SwizzleILi3ELi4ELi3EEENS4_18smem_ptr_flag_bitsILi32EEENST_INS5_IJNSA_ILi8EEESH_EEENS5_IJSH_SB_EEEEEEEvNS4_8identityES12_S1C_vS1D_EENS_8epilogue10collective6detail29Sm90TmaWarpSpecializedAdapterINS1G_15DefaultEpilogueISJ_SK_SK_NS1F_6thread17LinearCombinationISJ_Li1EffLNS1K_9ScaleType4KindE0ELNS_15FloatRoundStyleE2ESJ_EENS1_15EpilogueDefaultEEEEEvvEEEEvNT_6ParamsE)
        /*0014*/ 	.word	0x00000000


	//----- nvinfo : EIATTR_MIN_STACK_SIZE
	.align		4
.L_17:
        /*0018*/ 	.byte	0x04, 0x12
        /*001a*/ 	.short	(.L_19 - .L_18)
	.align		4
.L_18:
        /*001c*/ 	.word	index@(_ZN7cutlass13device_kernelINS_4gemm6kernel13GemmUniversalIN4cute5tupleIJiiiiEEENS1_10collective13CollectiveMmaINS1_34MainloopSm90TmaGmmaWarpSpecializedILi5ENS5_IJNS4_1CILi1EEESB_SB_EEENS1_35KernelTmaWarpSpecializedCooperativeEEENS5_IJNSA_ILi128EEENSA_ILi256EEENSA_ILi32EEEEEENS_10tfloat32_tENS5_IJlSB_lEEESJ_SK_NS4_8TiledMMAINS4_8MMA_AtomIJNS4_4SM904GMMA30MMA_64x256x8_F32TF32TF32_SS_TNILNSO_7ScaleInE1ELSQ_1EEEEEENS4_6LayoutINS5_IJNSA_ILi2EEESB_SB_EEENS5_IJSB_NSA_ILi0EEESW_EEEEENS5_IJNS4_10UnderscoreESZ_SZ_EEEEENS4_13SM90_TMA_LOADENS4_14ComposedLayoutINS4_7SwizzleILi3ELi4ELi3EEENS4_18smem_ptr_flag_bitsILi32EEENST_INS5_IJNSA_ILi8EEESH_EEENS5_IJSH_SB_EEEEEEEvNS4_8identityES12_S1C_vS1D_EENS_8epilogue10collective6detail29Sm90TmaWarpSpecializedAdapterINS1G_15DefaultEpilogueISJ_SK_SK_NS1F_6thread17LinearCombinationISJ_Li1EffLNS1K_9ScaleType4KindE0ELNS_15FloatRoundStyleE2ESJ_EENS1_15EpilogueDefaultEEEEEvvEEEEvNT_6ParamsE)
        /*0020*/ 	.word	0x00000000
.L_19:


//--------------------- .nv.compat                --------------------------
	.section	.nv.compat,"",@"SHT_CUDA_COMPAT_INFO"
	.align	4
        /*0000*/ 	.byte	0x02, 0x09, 0x01, 0x00, 0x02, 0x02, 0x04, 0x00, 0x02, 0x05, 0x05, 0x00, 0x03, 0x07, 0x01, 0x01
        /*0010*/ 	.byte	0x02, 0x03, 0x01, 0x00, 0x02, 0x06, 0x01, 0x00, 0x04, 0x0b, 0x08, 0x00, 0x00, 0x00, 0x00, 0x00
        /*0020*/ 	.byte	0x00, 0x00, 0x00, 0x00


//--------------------- .nv.info._ZN7cutlass13device_kernelINS_4gemm6kernel13GemmUniversalIN4cute5tupleIJiiiiEEENS1_10collective13CollectiveMmaINS1_34MainloopSm90TmaGmmaWarpSpecializedILi5ENS5_IJNS4_1CILi1EEESB_SB_EEENS1_35KernelTmaWarpSpecializedCooperativeEEENS5_IJNSA_ILi128EEENSA_ILi256EEENSA_ILi32EEEEEENS_10tfloat32_tENS5_IJlSB_lEEESJ_SK_NS4_8TiledMMAINS4_8MMA_AtomIJNS4_4SM904GMMA30MMA_64x256x8_F32TF32TF32_SS_TNILNSO_7ScaleInE1ELSQ_1EEEEEENS4_6LayoutINS5_IJNSA_ILi2EEESB_SB_EEENS5_IJSB_NSA_ILi0EEESW_EEEEENS5_IJNS4_10UnderscoreESZ_SZ_EEEEENS4_13SM90_TMA_LOADENS4_14ComposedLayoutINS4_7SwizzleILi3ELi4ELi3EEENS4_18smem_ptr_flag_bitsILi32EEENST_INS5_IJNSA_ILi8EEESH_EEENS5_IJSH_SB_EEEEEEEvNS4_8identityES12_S1C_vS1D_EENS_8epilogue10collective6detail29Sm90TmaWarpSpecializedAdapterINS1G_15DefaultEpilogueISJ_SK_SK_NS1F_6thread17LinearCombinationISJ_Li1EffLNS1K_9ScaleType4KindE0ELNS_15FloatRoundStyleE2ESJ_EENS1_15EpilogueDefaultEEEEEvvEEEEvNT_6ParamsE --------------------------
	.section	.nv.info._ZN7cutlass13device_kernelINS_4gemm6kernel13GemmUniversalIN4cute5tupleIJiiiiEEENS1_10collective13CollectiveMmaINS1_34MainloopSm90TmaGmmaWarpSpecializedILi5ENS5_IJNS4_1CILi1EEESB_SB_EEENS1_35KernelTmaWarpSpecializedCooperativeEEENS5_IJNSA_ILi128EEENSA_ILi256EEENSA_ILi32EEEEEENS_10tfloat32_tENS5_IJlSB_lEEESJ_SK_NS4_8TiledMMAINS4_8MMA_AtomIJNS4_4SM904GMMA30MMA_64x256x8_F32TF32TF32_SS_TNILNSO_7ScaleInE1ELSQ_1EEEEEENS4_6LayoutINS5_IJNSA_ILi2EEESB_SB_EEENS5_IJSB_NSA_ILi0EEESW_EEEEENS5_IJNS4_10UnderscoreESZ_SZ_EEEEENS4_13SM90_TMA_LOADENS4_14ComposedLayoutINS4_7SwizzleILi3ELi4ELi3EEENS4_18smem_ptr_flag_bitsILi32EEENST_INS5_IJNSA_ILi8EEESH_EEENS5_IJSH_SB_EEEEEEEvNS4_8identityES12_S1C_vS1D_EENS_8epilogue10collective6detail29Sm90TmaWarpSpecializedAdapterINS1G_15DefaultEpilogueISJ_SK_SK_NS1F_6thread17LinearCombinationISJ_Li1EffLNS1K_9ScaleType4KindE0ELNS_15FloatRoundStyleE2ESJ_EENS1_15EpilogueDefaultEEEEEvvEEEEvNT_6ParamsE,"",@"SHT_CUDA_INFO"
	.sectionflags	@""
	.align	4


	//----- nvinfo : EIATTR_CUDA_API_VERSION
	.align		4
        /*0000*/ 	.byte	0x04, 0x37
        /*0002*/ 	.short	(.L_21 - .L_20)
.L_20:
        /*0004*/ 	.word	0x00000082


	//----- nvinfo : EIATTR_KPARAM_INFO
	.align		4
.L_21:
        /*0008*/ 	.byte	0x04, 0x17
        /*000a*/ 	.short	(.L_23 - .L_22)
.L_22:
        /*000c*/ 	.word	0x00000000
        /*0010*/ 	.short	0x0000
        /*0012*/ 	.short	0x0070
        /*0014*/ 	.byte	0x00, 0xf0, 0x01, 0x10


	//----- nvinfo : EIATTR_SPARSE_MMA_MASK
	.align		4
.L_23:
        /*0018*/ 	.byte	0x03, 0x50
        /*001a*/ 	.short	0x0000


	//----- nvinfo : EIATTR_MAXREG_COUNT
	.align		4
        /*001c*/ 	.byte	0x03, 0x1b
        /*001e*/ 	.short	0x00a8


	//----- nvinfo : EIATTR_NUM_BARRIERS
	.align		4
        /*0020*/ 	.byte	0x02, 0x4c
        /*0022*/ 	.byte	0x01
	.zero		1


	//----- nvinfo : EIATTR_EXTERNS
	.align		4
        /*0024*/ 	.byte	0x04, 0x0f
        /*0026*/ 	.short	(.L_25 - .L_24)


	//   ....[0]....
	.align		4
.L_24:
        /*0028*/ 	.word	index@(__assertfail)


	//----- nvinfo : EIATTR_MERCURY_ISA_VERSION
	.align		4
.L_25:
        /*002c*/ 	.byte	0x03, 0x5f
        /*002e*/ 	.short	0x0101


	//----- nvinfo : EIATTR_INT_WARP_WIDE_INSTR_OFFSETS
	.align		4
        /*0030*/ 	.byte	0x04, 0x31
        /*0032*/ 	.short	(.L_27 - .L_26)


	//   ....[0]....
.L_26:
        /*0034*/ 	.word	0x000003d0


	//   ....[1]....
        /*0038*/ 	.word	0x00000400


	//   ....[2]....
        /*003c*/ 	.word	0x000004e0


	//----- nvinfo : EIATTR_COOP_GROUP_MASK_REGIDS
	.align		4
.L_27:
        /*0040*/ 	.byte	0x04, 0x29
        /*0042*/ 	.short	(.L_29 - .L_28)


	//   ....[0]....
.L_28:
        /*0044*/ 	.word	0xffffffff


	//   ....[1]....
        /*0048*/ 	.word	0xffffffff


	//   ....[2]....
        /*004c*/ 	.word	0xffffffff


	//   ....[3]....
        /*0050*/ 	.word	0xffffffff


	//   ....[4]....
        /*0054*/ 	.word	0xffffffff


	//----- nvinfo : EIATTR_COOP_GROUP_INSTR_OFFSETS
	.align		4
.L_29:
        /*0058*/ 	.byte	0x04, 0x28
        /*005a*/ 	.short	(.L_31 - .L_30)


	//   ....[0]....
.L_30:
        /*005c*/ 	.word	0x00000060


	//   ....[1]....
        /*0060*/ 	.word	0x00000070


	//   ....[2]....
        /*0064*/ 	.word	0x00000130


	//   ....[3]....
        /*0068*/ 	.word	0x000002e0


	//   ....[4]....
        /*006c*/ 	.word	0x00000f90


	//----- nvinfo : EIATTR_REG_RECONFIG
	.align		4
.L_31:
        /*0070*/ 	.byte	0x01, 0x54
	.zero		2


	//----- nvinfo : EIATTR_SYSCALL_OFFSETS
	.align		4
        /*0074*/ 	.byte	0x04, 0x46
        /*0076*/ 	.short	(.L_33 - .L_32)


	//   ....[0]....
.L_32:
        /*0078*/ 	.word	0x00001150


	//----- nvinfo : EIATTR_MBARRIER_INSTR_OFFSETS
	.align		4
.L_33:
        /*007c*/ 	.byte	0x04, 0x39
        /*007e*/ 	.short	(.L_35 - .L_34)


	//   ....[0]....
.L_34:
        /*0080*/ 	.word	0x00000230
        /*0084*/ 	.word	0x000000ff
        /*0088*/ 	.word	0x00000000
        /*008c*/ 	.short	0x0100
        /*008e*/ 	.byte	0x08
	.zero		1


	//   ....[1]....
        /*0090*/ 	.word	0x00000240
        /*0094*/ 	.word	0x000000ff
        /*0098*/ 	.word	0x00000028
        /*009c*/ 	.short	0x0100
        /*009e*/ 	.byte	0x08
	.zero		1


	//   ....[2]....
        /*00a0*/ 	.word	0x00000250
        /*00a4*/ 	.word	0x000000ff
        /*00a8*/ 	.word	0x00000008
        /*00ac*/ 	.short	0x0100
        /*00ae*/ 	.byte	0x08
	.zero		1


	//   ....[3]....
        /*00b0*/ 	.word	0x00000260
        /*00b4*/ 	.word	0x000000ff
        /*00b8*/ 	.word	0x00000030
        /*00bc*/ 	.short	0x0100
        /*00be*/ 	.byte	0x08
	.zero		1


	//   ....[4]....
        /*00c0*/ 	.word	0x00000270
        /*00c4*/ 	.word	0x000000ff
        /*00c8*/ 	.word	0x00000010
        /*00cc*/ 	.short	0x0100
        /*00ce*/ 	.byte	0x08
	.zero		1


	//   ....[5]....
        /*00d0*/ 	.word	0x00000280
        /*00d4*/ 	.word	0x000000ff
        /*00d8*/ 	.word	0x00000038
        /*00dc*/ 	.short	0x0100
        /*00de*/ 	.byte	0x08
	.zero		1


	//   ....[6]....
        /*00e0*/ 	.word	0x00000290
        /*00e4*/ 	.word	0x000000ff
        /*00e8*/ 	.word	0x00000018
        /*00ec*/ 	.short	0x0100
        /*00ee*/ 	.byte	0x08
	.zero		1


	//   ....[7]....
        /*00f0*/ 	.word	0x000002a0
        /*00f4*/ 	.word	0x000000ff
        /*00f8*/ 	.word	0x00000040
        /*00fc*/ 	.short	0x0100
        /*00fe*/ 	.byte	0x08
	.zero		1


	//   ....[8]....
        /*0100*/ 	.word	0x000002b0
        /*0104*/ 	.word	0x000000ff
        /*0108*/ 	.word	0x00000020
        /*010c*/ 	.short	0x0100
        /*010e*/ 	.byte	0x08
	.zero		1


	//   ....[9]....
        /*0110*/ 	.word	0x000002c0
        /*0114*/ 	.word	0x000000ff
        /*0118*/ 	.word	0x00000048
        /*011c*/ 	.short	0x0100
        /*011e*/ 	.byte	0x08
	.zero		1


	//   ....[10]....
        /*0120*/ 	.word	0x00000550
        /*0124*/ 	.word	0x000000ff
        /*0128*/ 	.word	0x00000060
        /*012c*/ 	.short	0x0100
        /*012e*/ 	.byte	0x06
	.zero		1


	//   ....[11]....
        /*0130*/ 	.word	0x000005b0
        /*0134*/ 	.word	0x000000ff
        /*0138*/ 	.word	0x00000068
        /*013c*/ 	.short	0x0100
        /*013e*/ 	.byte	0x06
	.zero		1


	//   ....[12]....
        /*0140*/ 	.word	0x000011d0
        /*0144*/ 	.word	0x00000003
        /*0148*/ 	.word	0x00000000
        /*014c*/ 	.short	0x010a
        /*014e*/ 	.byte	0x3f
	.zero		1


	//   ....[13]....
        /*0150*/ 	.word	0x00001210
        /*0154*/ 	.word	0x00000003
        /*0158*/ 	.word	0x00000000
        /*015c*/ 	.short	0x010a
        /*015e*/ 	.byte	0x3f
	.zero		1


	//   ....[14]....
        /*0160*/ 	.word	0x000015e0
        /*0164*/ 	.word	0x000000ff
        /*0168*/ 	.word	0x00000000
        /*016c*/ 	.short	0x010a
        /*016e*/ 	.byte	0x08
	.zero		1


	//   ....[15]....
        /*0170*/ 	.word	0x00001620
        /*0174*/ 	.word	0x000000ff
        /*0178*/ 	.word	0x00000000
        /*017c*/ 	.short	0x010a
        /*017e*/ 	.byte	0x08
	.zero		1


	//   ....[16]....
        /*0180*/ 	.word	0x000018b0
        /*0184*/ 	.word	0x000000ff
        /*0188*/ 	.word	0x00000000
        /*018c*/ 	.short	0x0101
        /*018e*/ 	.byte	0x08
	.zero		1


	//   ....[17]....
        /*0190*/ 	.word	0x00001ab0
        /*0194*/ 	.word	0x000000ff
        /*0198*/ 	.word	0x00000000
        /*019c*/ 	.short	0x0101
        /*019e*/ 	.byte	0x06
	.zero		1


	//   ....[18]....
        /*01a0*/ 	.word	0x0000a910
        /*01a4*/ 	.word	0x0000000e
        /*01a8*/ 	.word	0x00000028
        /*01ac*/ 	.short	0x010a
        /*01ae*/ 	.byte	0x3f
	.zero		1


	//   ....[19]....
        /*01b0*/ 	.word	0x0000ac90
        /*01b4*/ 	.word	0x00000006
        /*01b8*/ 	.word	0x00000068
        /*01bc*/ 	.short	0x0101
        /*01be*/ 	.byte	0x3f
	.zero		1


	//   ....[20]....
        /*01c0*/ 	.word	0x0000b3c0
        /*01c4*/ 	.word	0x00000007
        /*01c8*/ 	.word	0x00000000
        /*01cc*/ 	.short	0x010a
        /*01ce*/ 	.byte	0x3f
	.zero		1


	//   ....[21]....
        /*01d0*/ 	.word	0x0000b440
        /*01d4*/ 	.word	0x00000009
        /*01d8*/ 	.word	0x00000000
        /*01dc*/ 	.short	0x010a
        /*01de*/ 	.byte	0x3f
	.zero		1


	//   ....[22]....
        /*01e0*/ 	.word	0x0000b4d0
        /*01e4*/ 	.word	0x00000006
        /*01e8*/ 	.word	0x00000000
        /*01ec*/ 	.short	0x010a
        /*01ee*/ 	.byte	0x3f
	.zero		1


	//   ....[23]....
        /*01f0*/ 	.word	0x0000b560
        /*01f4*/ 	.word	0x00000009
        /*01f8*/ 	.word	0x00000000
        /*01fc*/ 	.short	0x010a
        /*01fe*/ 	.byte	0x3f
	.zero		1


	//   ....[24]....
        /*0200*/ 	.word	0x0000b5f0
        /*0204*/ 	.word	0x00000003
        /*0208*/ 	.word	0x00000000
        /*020c*/ 	.short	0x010a
        /*020e*/ 	.byte	0x3f
	.zero		1


	//   ....[25]....
        /*0210*/ 	.word	0x0000b650
        /*0214*/ 	.word	0x00000003
        /*0218*/ 	.word	0x00000000
        /*021c*/ 	.short	0x010a
        /*021e*/ 	.byte	0x3f
	.zero		1


	//   ....[26]....
        /*0220*/ 	.word	0x0000b6b0
        /*0224*/ 	.word	0x00000004
        /*0228*/ 	.word	0x00000000
        /*022c*/ 	.short	0x010a
        /*022e*/ 	.byte	0x3f
	.zero		1


	//   ....[27]....
        /*0230*/ 	.word	0x0000b780
        /*0234*/ 	.word	0x0000000e
        /*0238*/ 	.word	0x00000028
        /*023c*/ 	.short	0x010a
        /*023e*/ 	.byte	0x3f
	.zero		1


	//   ....[28]....
        /*0240*/ 	.word	0x0000b850
        /*0244*/ 	.word	0x00000007
        /*0248*/ 	.word	0x00000000
        /*024c*/ 	.short	0x010a
        /*024e*/ 	.byte	0x3f
	.zero		1


	//   ....[29]....
        /*0250*/ 	.word	0x0000b8a0
        /*0254*/ 	.word	0x00000009
        /*0258*/ 	.word	0x00000000
        /*025c*/ 	.short	0x010a
        /*025e*/ 	.byte	0x3f
	.zero		1


	//   ....[30]....
        /*0260*/ 	.word	0x0000b8f0
        /*0264*/ 	.word	0x00000006
        /*0268*/ 	.word	0x00000000
        /*026c*/ 	.short	0x010a
        /*026e*/ 	.byte	0x3f
	.zero		1


	//   ....[31]....
        /*0270*/ 	.word	0x0000b940
        /*0274*/ 	.word	0x00000009
        /*0278*/ 	.word	0x00000000
        /*027c*/ 	.short	0x010a
        /*027e*/ 	.byte	0x3f
	.zero		1


	//----- nvinfo : EIATTR_NUM_MBARRIERS
	.align		4
.L_35:
        /*0280*/ 	.byte	0x03, 0x38
        /*0282*/ 	.short	0x000c


	//----- nvinfo : EIATTR_EXIT_INSTR_OFFSETS
	.align		4
        /*0284*/ 	.byte	0x04, 0x1c
        /*0286*/ 	.short	(.L_37 - .L_36)


	//   ....[0]....
.L_36:
        /*0288*/ 	.word	0x00000600


	//   ....[1]....
        /*028c*/ 	.word	0x00000ec0


	//   ....[2]....
        /*0290*/ 	.word	0x00009f80


	//   ....[3]....
        /*0294*/ 	.word	0x0000a5b0


	//   ....[4]....
        /*0298*/ 	.word	0x0000b640


	//----- nvinfo : EIATTR_MAX_THREADS
	.align		4
.L_37:
        /*029c*/ 	.byte	0x04, 0x05
        /*029e*/ 	.short	(.L_39 - .L_38)
.L_38:
        /*02a0*/ 	.word	0x00000180
        /*02a4*/ 	.word	0x00000001
        /*02a8*/ 	.word	0x00000001


	//----- nvinfo : EIATTR_CRS_STACK_SIZE
	.align		4
.L_39:
        /*02ac*/ 	.byte	0x04, 0x1e
        /*02ae*/ 	.short	(.L_41 - .L_40)
.L_40:
        /*02b0*/ 	.word	0x00000000


	//----- nvinfo : EIATTR_CBANK_PARAM_SIZE
	.align		4
.L_41:
        /*02b4*/ 	.byte	0x03, 0x19
        /*02b6*/ 	.short	0x0470


	//----- nvinfo : EIATTR_PARAM_CBANK
	.align		4
        /*02b8*/ 	.byte	0x04, 0x0a
        /*02ba*/ 	.short	(.L_43 - .L_42)
	.align		4
.L_42:
        /*02bc*/ 	.word	index@(.nv.constant0._ZN7cutlass13device_kernelINS_4gemm6kernel13GemmUniversalIN4cute5tupleIJiiiiEEENS1_10collective13CollectiveMmaINS1_34MainloopSm90TmaGmmaWarpSpecializedILi5ENS5_IJNS4_1CILi1EEESB_SB_EEENS1_35KernelTmaWarpSpecializedCooperativeEEENS5_IJNSA_ILi128EEENSA_ILi256EEENSA_ILi32EEEEEENS_10tfloat32_tENS5_IJlSB_lEEESJ_SK_NS4_8TiledMMAINS4_8MMA_AtomIJNS4_4SM904GMMA30MMA_64x256x8_F32TF32TF32_SS_TNILNSO_7ScaleInE1ELSQ_1EEEEEENS4_6LayoutINS5_IJNSA_ILi2EEESB_SB_EEENS5_IJSB_NSA_ILi0EEESW_EEEEENS5_IJNS4_10UnderscoreESZ_SZ_EEEEENS4_13SM90_TMA_LOADENS4_14ComposedLayoutINS4_7SwizzleILi3ELi4ELi3EEENS4_18smem_ptr_flag_bitsILi32EEENST_INS5_IJNSA_ILi8EEESH_EEENS5_IJSH_SB_EEEEEEEvNS4_8identityES12_S1C_vS1D_EENS_8epilogue10collective6detail29Sm90TmaWarpSpecializedAdapterINS1G_15DefaultEpilogueISJ_SK_SK_NS1F_6thread17LinearCombinationISJ_Li1EffLNS1K_9ScaleType4KindE0ELNS_15FloatRoundStyleE2ESJ_EENS1_15EpilogueDefaultEEEEEvvEEEEvNT_6ParamsE)
        /*02c0*/ 	.short	0x0210
        /*02c2*/ 	.short	0x0470


	//----- nvinfo : EIATTR_SW_WAR
	.align		4
.L_43:
        /*02c4*/ 	.byte	0x04, 0x36
        /*02c6*/ 	.short	(.L_45 - .L_44)
.L_44:
        /*02c8*/ 	.word	0x00000008
.L_45:


//--------------------- .nv.callgraph             --------------------------
	.section	.nv.callgraph,"",@"SHT_CUDA_CALLGRAPH"
	.align	4
	.sectionentsize	8
	.align		4
        /*0000*/ 	.word	0x00000000
	.align		4
        /*0004*/ 	.word	0xffffffff
	.align		4
        /*0008*/ 	.word	index@(_ZN7cutlass13device_kernelINS_4gemm6kernel13GemmUniversalIN4cute5tupleIJiiiiEEENS1_10collective13CollectiveMmaINS1_34MainloopSm90TmaGmmaWarpSpecializedILi5ENS5_IJNS4_1CILi1EEESB_SB_EEENS1_35KernelTmaWarpSpecializedCooperativeEEENS5_IJNSA_ILi128EEENSA_ILi256EEENSA_ILi32EEEEEENS_10tfloat32_tENS5_IJlSB_lEEESJ_SK_NS4_8TiledMMAINS4_8MMA_AtomIJNS4_4SM904GMMA30MMA_64x256x8_F32TF32TF32_SS_TNILNSO_7ScaleInE1ELSQ_1EEEEEENS4_6LayoutINS5_IJNSA_ILi2EEESB_SB_EEENS5_IJSB_NSA_ILi0EEESW_EEEEENS5_IJNS4_10UnderscoreESZ_SZ_EEEEENS4_13SM90_TMA_LOADENS4_14ComposedLayoutINS4_7SwizzleILi3ELi4ELi3EEENS4_18smem_ptr_flag_bitsILi32EEENST_INS5_IJNSA_ILi8EEESH_EEENS5_IJSH_SB_EEEEEEEvNS4_8identityES12_S1C_vS1D_EENS_8epilogue10collective6detail29Sm90TmaWarpSpecializedAdapterINS1G_15DefaultEpilogueISJ_SK_SK_NS1F_6thread17LinearCombinationISJ_Li1EffLNS1K_9ScaleType4KindE0ELNS_15FloatRoundStyleE2ESJ_EENS1_15EpilogueDefaultEEEEEvvEEEEvNT_6ParamsE)
	.align		4
        /*000c*/ 	.word	index@(__assertfail)
	.align		4
        /*0010*/ 	.word	0x00000000
	.align		4
        /*0014*/ 	.word	0xfffffffe
	.align		4
        /*0018*/ 	.word	0x00000000
	.align		4
        /*001c*/ 	.word	0xfffffffd
	.align		4
        /*0020*/ 	.word	0x00000000
	.align		4
        /*0024*/ 	.word	0xfffffffc


//--------------------- .nv.constant4             --------------------------
	.section	.nv.constant4,"a",@progbits
	.align	8
	.align		8
.nv.constant4:
        /*0000*/ 	.dword	__assertfail
	.align		8
        /*0008*/ 	.dword	__unnamed_1
	.align		8
        /*0010*/ 	.dword	_ZN39_INTERNAL_6ed6514a_4_k_cu_f4740ff3_64044cuda3std3__45__cpo5beginE
	.align		8
        /*0018*/ 	.dword	_ZN39_INTERNAL_6ed6514a_4_k_cu_f4740ff3_64044cuda3std3__45__cpo3endE
	.align		8
        /*0020*/ 	.dword	_ZN39_INTERNAL_6ed6514a_4_k_cu_f4740ff3_64044cuda3std3__45__cpo6cbeginE
	.align		8
        /*0028*/ 	.dword	_ZN39_INTERNAL_6ed6514a_4_k_cu_f4740ff3_64044cuda3std3__45__cpo4cendE
	.align		8
        /*0030*/ 	.dword	_ZN39_INTERNAL_6ed6514a_4_k_cu_f4740ff3_64044cuda3std3__441_GLOBAL__N__6ed6514a_4_k_cu_f4740ff3_64046ignoreE
	.align		8
        /*0038*/ 	.dword	_ZN39_INTERNAL_6ed6514a_4_k_cu_f4740ff3_64044cuda3std3__419piecewise_constructE
	.align		8
        /*0040*/ 	.dword	_ZN39_INTERNAL_6ed6514a_4_k_cu_f4740ff3_64044cuda3std3__48in_placeE
	.align		8
        /*0048*/ 	.dword	_ZN39_INTERNAL_6ed6514a_4_k_cu_f4740ff3_64044cuda3std6ranges3__45__cpo4swapE
	.align		8
        /*0050*/ 	.dword	_ZN39_INTERNAL_6ed6514a_4_k_cu_f4740ff3_64044cuda3std6ranges3__45__cpo9iter_moveE
	.align		8
        /*0058*/ 	.dword	_ZN39_INTERNAL_6ed6514a_4_k_cu_f4740ff3_64044cute7productE
	.align		8
        /*0060*/ 	.dword	_ZN39_INTERNAL_6ed6514a_4_k_cu_f4740ff3_64044cute1_E
	.align		8
        /*0068*/ 	.dword	$str$22
	.align		8
        /*0070*/ 	.dword	$str$23


//--------------------- .text._ZN7cutlass13device_kernelINS_4gemm6kernel13GemmUniversalIN4cute5tupleIJiiiiEEENS1_10collective13CollectiveMmaINS1_34MainloopSm90TmaGmmaWarpSpecializedILi5ENS5_IJNS4_1CILi1EEESB_SB_EEENS1_35KernelTmaWarpSpecializedCooperativeEEENS5_IJNSA_ILi128EEENSA_ILi256EEENSA_ILi32EEEEEENS_10tfloat32_tENS5_IJlSB_lEEESJ_SK_NS4_8TiledMMAINS4_8MMA_AtomIJNS4_4SM904GMMA30MMA_64x256x8_F32TF32TF32_SS_TNILNSO_7ScaleInE1ELSQ_1EEEEEENS4_6LayoutINS5_IJNSA_ILi2EEESB_SB_EEENS5_IJSB_NSA_ILi0EEESW_EEEEENS5_IJNS4_10UnderscoreESZ_SZ_EEEEENS4_13SM90_TMA_LOADENS4_14ComposedLayoutINS4_7SwizzleILi3ELi4ELi3EEENS4_18smem_ptr_flag_bitsILi32EEENST_INS5_IJNSA_ILi8EEESH_EEENS5_IJSH_SB_EEEEEEEvNS4_8identityES12_S1C_vS1D_EENS_8epilogue10collective6detail29Sm90TmaWarpSpecializedAdapterINS1G_15DefaultEpilogueISJ_SK_SK_NS1F_6thread17LinearCombinationISJ_Li1EffLNS1K_9ScaleType4KindE0ELNS_15FloatRoundStyleE2ESJ_EENS1_15EpilogueDefaultEEEEEvvEEEEvNT_6ParamsE --------------------------
	.section	.text._ZN7cutlass13device_kernelINS_4gemm6kernel13GemmUniversalIN4cute5tupleIJiiiiEEENS1_10collective13CollectiveMmaINS1_34MainloopSm90TmaGmmaWarpSpecializedILi5ENS5_IJNS4_1CILi1EEESB_SB_EEENS1_35KernelTmaWarpSpecializedCooperativeEEENS5_IJNSA_ILi128EEENSA_ILi256EEENSA_ILi32EEEEEENS_10tfloat32_tENS5_IJlSB_lEEESJ_SK_NS4_8TiledMMAINS4_8MMA_AtomIJNS4_4SM904GMMA30MMA_64x256x8_F32TF32TF32_SS_TNILNSO_7ScaleInE1ELSQ_1EEEEEENS4_6LayoutINS5_IJNSA_ILi2EEESB_SB_EEENS5_IJSB_NSA_ILi0EEESW_EEEEENS5_IJNS4_10UnderscoreESZ_SZ_EEEEENS4_13SM90_TMA_LOADENS4_14ComposedLayoutINS4_7SwizzleILi3ELi4ELi3EEENS4_18smem_ptr_flag_bitsILi32EEENST_INS5_IJNSA_ILi8EEESH_EEENS5_IJSH_SB_EEEEEEEvNS4_8identityES12_S1C_vS1D_EENS_8epilogue10collective6detail29Sm90TmaWarpSpecializedAdapterINS1G_15DefaultEpilogueISJ_SK_SK_NS1F_6thread17LinearCombinationISJ_Li1EffLNS1K_9ScaleType4KindE0ELNS_15FloatRoundStyleE2ESJ_EENS1_15EpilogueDefaultEEEEEvvEEEEvNT_6ParamsE,"ax",@progbits
	.align	128
.text._ZN7cutlass13device_kernelINS_4gemm6kernel13GemmUniversalIN4cute5tupleIJiiiiEEENS1_10collective13CollectiveMmaINS1_34MainloopSm90TmaGmmaWarpSpecializedILi5ENS5_IJNS4_1CILi1EEESB_SB_EEENS1_35KernelTmaWarpSpecializedCooperativeEEENS5_IJNSA_ILi128EEENSA_ILi256EEENSA_ILi32EEEEEENS_10tfloat32_tENS5_IJlSB_lEEESJ_SK_NS4_8TiledMMAINS4_8MMA_AtomIJNS4_4SM904GMMA30MMA_64x256x8_F32TF32TF32_SS_TNILNSO_7ScaleInE1ELSQ_1EEEEEENS4_6LayoutINS5_IJNSA_ILi2EEESB_SB_EEENS5_IJSB_NSA_ILi0EEESW_EEEEENS5_IJNS4_10UnderscoreESZ_SZ_EEEEENS4_13SM90_TMA_LOADENS4_14ComposedLayoutINS4_7SwizzleILi3ELi4ELi3EEENS4_18smem_ptr_flag_bitsILi32EEENST_INS5_IJNSA_ILi8EEESH_EEENS5_IJSH_SB_EEEEEEEvNS4_8identityES12_S1C_vS1D_EENS_8epilogue10collective6detail29Sm90TmaWarpSpecializedAdapterINS1G_15DefaultEpilogueISJ_SK_SK_NS1F_6thread17LinearCombinationISJ_Li1EffLNS1K_9ScaleType4KindE0ELNS_15FloatRoundStyleE2ESJ_EENS1_15EpilogueDefaultEEEEEvvEEEEvNT_6ParamsE:
        .type           _ZN7cutlass13device_kernelINS_4gemm6kernel13GemmUniversalIN4cute5tupleIJiiiiEEENS1_10collective13CollectiveMmaINS1_34MainloopSm90TmaGmmaWarpSpecializedILi5ENS5_IJNS4_1CILi1EEESB_SB_EEENS1_35KernelTmaWarpSpecializedCooperativeEEENS5_IJNSA_ILi128EEENSA_ILi256EEENSA_ILi32EEEEEENS_10tfloat32_tENS5_IJlSB_lEEESJ_SK_NS4_8TiledMMAINS4_8MMA_AtomIJNS4_4SM904GMMA30MMA_64x256x8_F32TF32TF32_SS_TNILNSO_7ScaleInE1ELSQ_1EEEEEENS4_6LayoutINS5_IJNSA_ILi2EEESB_SB_EEENS5_IJSB_NSA_ILi0EEESW_EEEEENS5_IJNS4_10UnderscoreESZ_SZ_EEEEENS4_13SM90_TMA_LOADENS4_14ComposedLayoutINS4_7SwizzleILi3ELi4ELi3EEENS4_18smem_ptr_flag_bitsILi32EEENST_INS5_IJNSA_ILi8EEESH_EEENS5_IJSH_SB_EEEEEEEvNS4_8identityES12_S1C_vS1D_EENS_8epilogue10collective6detail29Sm90TmaWarpSpecializedAdapterINS1G_15DefaultEpilogueISJ_SK_SK_NS1F_6thread17LinearCombinationISJ_Li1EffLNS1K_9ScaleType4KindE0ELNS_15FloatRoundStyleE2ESJ_EENS1_15EpilogueDefaultEEEEEvvEEEEvNT_6ParamsE,@function
        .size           _ZN7cutlass13device_kernelINS_4gemm6kernel13GemmUniversalIN4cute5tupleIJiiiiEEENS1_10collective13CollectiveMmaINS1_34MainloopSm90TmaGmmaWarpSpecializedILi5ENS5_IJNS4_1CILi1EEESB_SB_EEENS1_35KernelTmaWarpSpecializedCooperativeEEENS5_IJNSA_ILi128EEENSA_ILi256EEENSA_ILi32EEEEEENS_10tfloat32_tENS5_IJlSB_lEEESJ_SK_NS4_8TiledMMAINS4_8MMA_AtomIJNS4_4SM904GMMA30MMA_64x256x8_F32TF32TF32_SS_TNILNSO_7ScaleInE1ELSQ_1EEEEEENS4_6LayoutINS5_IJNSA_ILi2EEESB_SB_EEENS5_IJSB_NSA_ILi0EEESW_EEEEENS5_IJNS4_10UnderscoreESZ_SZ_EEEEENS4_13SM90_TMA_LOADENS4_14ComposedLayoutINS4_7SwizzleILi3ELi4ELi3EEENS4_18smem_ptr_flag_bitsILi32EEENST_INS5_IJNSA_ILi8EEESH_EEENS5_IJSH_SB_EEEEEEEvNS4_8identityES12_S1C_vS1D_EENS_8epilogue10collective6detail29Sm90TmaWarpSpecializedAdapterINS1G_15DefaultEpilogueISJ_SK_SK_NS1F_6thread17LinearCombinationISJ_Li1EffLNS1K_9ScaleType4KindE0ELNS_15FloatRoundStyleE2ESJ_EENS1_15EpilogueDefaultEEEEEvvEEEEvNT_6ParamsE,(.L_x_324 - _ZN7cutlass13device_kernelINS_4gemm6kernel13GemmUniversalIN4cute5tupleIJiiiiEEENS1_10collective13CollectiveMmaINS1_34MainloopSm90TmaGmmaWarpSpecializedILi5ENS5_IJNS4_1CILi1EEESB_SB_EEENS1_35KernelTmaWarpSpecializedCooperativeEEENS5_IJNSA_ILi128EEENSA_ILi256EEENSA_ILi32EEEEEENS_10tfloat32_tENS5_IJlSB_lEEESJ_SK_NS4_8TiledMMAINS4_8MMA_AtomIJNS4_4SM904GMMA30MMA_64x256x8_F32TF32TF32_SS_TNILNSO_7ScaleInE1ELSQ_1EEEEEENS4_6LayoutINS5_IJNSA_ILi2EEESB_SB_EEENS5_IJSB_NSA_ILi0EEESW_EEEEENS5_IJNS4_10UnderscoreESZ_SZ_EEEEENS4_13SM90_TMA_LOADENS4_14ComposedLayoutINS4_7SwizzleILi3ELi4ELi3EEENS4_18smem_ptr_flag_bitsILi32EEENST_INS5_IJNSA_ILi8EEESH_EEENS5_IJSH_SB_EEEEEEEvNS4_8identityES12_S1C_vS1D_EENS_8epilogue10collective6detail29Sm90TmaWarpSpecializedAdapterINS1G_15DefaultEpilogueISJ_SK_SK_NS1F_6thread17LinearCombinationISJ_Li1EffLNS1K_9ScaleType4KindE0ELNS_15FloatRoundStyleE2ESJ_EENS1_15EpilogueDefaultEEEEEvvEEEEvNT_6ParamsE)
        .other          _ZN7cutlass13device_kernelINS_4gemm6kernel13GemmUniversalIN4cute5tupleIJiiiiEEENS1_10collective13CollectiveMmaINS1_34MainloopSm90TmaGmmaWarpSpecializedILi5ENS5_IJNS4_1CILi1EEESB_SB_EEENS1_35KernelTmaWarpSpecializedCooperativeEEENS5_IJNSA_ILi128EEENSA_ILi256EEENSA_ILi32EEEEEENS_10tfloat32_tENS5_IJlSB_lEEESJ_SK_NS4_8TiledMMAINS4_8MMA_AtomIJNS4_4SM904GMMA30MMA_64x256x8_F32TF32TF32_SS_TNILNSO_7ScaleInE1ELSQ_1EEEEEENS4_6LayoutINS5_IJNSA_ILi2EEESB_SB_EEENS5_IJSB_NSA_ILi0EEESW_EEEEENS5_IJNS4_10UnderscoreESZ_SZ_EEEEENS4_13SM90_TMA_LOADENS4_14ComposedLayoutINS4_7SwizzleILi3ELi4ELi3EEENS4_18smem_ptr_flag_bitsILi32EEENST_INS5_IJNSA_ILi8EEESH_EEENS5_IJSH_SB_EEEEEEEvNS4_8identityES12_S1C_vS1D_EENS_8epilogue10collective6detail29Sm90TmaWarpSpecializedAdapterINS1G_15DefaultEpilogueISJ_SK_SK_NS1F_6thread17LinearCombinationISJ_Li1EffLNS1K_9ScaleType4KindE0ELNS_15FloatRoundStyleE2ESJ_EENS1_15EpilogueDefaultEEEEEvvEEEEvNT_6ParamsE,@"STO_CUDA_ENTRY STV_DEFAULT"
_ZN7cutlass13device_kernelINS_4gemm6kernel13GemmUniversalIN4cute5tupleIJiiiiEEENS1_10collective13CollectiveMmaINS1_34MainloopSm90TmaGmmaWarpSpecializedILi5ENS5_IJNS4_1CILi1EEESB_SB_EEENS1_35KernelTmaWarpSpecializedCooperativeEEENS5_IJNSA_ILi128EEENSA_ILi256EEENSA_ILi32EEEEEENS_10tfloat32_tENS5_IJlSB_lEEESJ_SK_NS4_8TiledMMAINS4_8MMA_AtomIJNS4_4SM904GMMA30MMA_64x256x8_F32TF32TF32_SS_TNILNSO_7ScaleInE1ELSQ_1EEEEEENS4_6LayoutINS5_IJNSA_ILi2EEESB_SB_EEENS5_IJSB_NSA_ILi0EEESW_EEEEENS5_IJNS4_10UnderscoreESZ_SZ_EEEEENS4_13SM90_TMA_LOADENS4_14ComposedLayoutINS4_7SwizzleILi3ELi4ELi3EEENS4_18smem_ptr_flag_bitsILi32EEENST_INS5_IJNSA_ILi8EEESH_EEENS5_IJSH_SB_EEEEEEEvNS4_8identityES12_S1C_vS1D_EENS_8epilogue10collective6detail29Sm90TmaWarpSpecializedAdapterINS1G_15DefaultEpilogueISJ_SK_SK_NS1F_6thread17LinearCombinationISJ_Li1EffLNS1K_9ScaleType4KindE0ELNS_15FloatRoundStyleE2ESJ_EENS1_15EpilogueDefaultEEEEEvvEEEEvNT_6ParamsE:
[----:B------:R-:W0:Y:S01]  /*0000*/  LDC R1, c[0x0][0x28] ;  /* 0x00000a00ff017b82 */ /* 0x000e220000000800 */
[----:B------:R-:W1:Y:S01]  /*0010*/  S2R R18, SR_TID.X ;  /* 0x0000000000127919 */ /* 0x000e620000002100 */
[----:B------:R-:W-:Y:S01]  /*0020*/  ELECT P0, URZ, PT ;  /* 0x00000000003f782f */ /* 0x000fe20003800000 */
[----:B------:R-:W-:Y:S01]  /*0030*/  BSSY B0, `(.L_x_0) ;  /* 0x000000f000007945 */ /* 0x000fe20003800000 */
[--C-:B-1----:R-:W-:Y:S02]  /*0040*/  SHF.R.U32.HI R0, RZ, 0x5, R18.reuse ;  /* 0x00000005ff007819 */ /* 0x102fe40000011612 */
[----:B------:R-:W-:-:S03]  /*0050*/  SHF.R.U32.HI R22, RZ, 0x7, R18 ;  /* 0x00000007ff167819 */ /* 0x000fc60000011612 */
[----:B------:R-:W1:Y:S04]  /*0060*/  SHFL.IDX PT, R5, R0, RZ, 0x1f ;  /* 0x00001fff00057589 */ /* 0x000e6800000e0000 */
[----:B------:R2:W3:Y:S01]  /*0070*/  SHFL.IDX PT, R8, R22, RZ, 0x1f ;  /* 0x00001fff16087589 */ /* 0x0004e200000e0000 */
[----:B-1----:R-:W-:-:S13]  /*0080*/  ISETP.NE.OR P0, PT, R5, RZ, !P0 ;  /* 0x000000ff0500720c */ /* 0x002fda0004705670 */
[----:B0-23--:R-:W-:Y:S05]  /*0090*/  @P0 BRA `(.L_x_1) ;  /* 0x0000000000200947 */ /* 0x00dfea0003800000 */
[----:B------:R-:W-:Y:S02]  /*00a0*/  ULDC.64 UR4, c[0x0][0x198] ;  /* 0x0000660000047ab9 */ /* 0x000fe40000000a00 */
[----:B------:R-:W-:Y:S02]  /*00b0*/  UIADD3 UR6, UP0, UR4, 0xf0, URZ ;  /* 0x000000f004067890 */ /* 0x000fe4000ff1e03f */
[----:B------:R-:W-:Y:S02]  /*00c0*/  UIADD3 UR4, UP1, UR4, 0x1f0, URZ ;  /* 0x000001f004047890 */ /* 0x000fe4000ff3e03f */
[----:B------:R-:W-:Y:S02]  /*00d0*/  UIADD3.X UR7, URZ, UR5, URZ, UP0, !UPT ;  /* 0x000000053f077290 */ /* 0x000fe400087fe43f */
[----:B------:R-:W-:-:S07]  /*00e0*/  UIADD3.X UR5, URZ, UR5, URZ, UP1, !UPT ;  /* 0x000000053f057290 */ /* 0x000fce0008ffe43f */
[----:B------:R0:W-:Y:S02]  /*00f0*/  UTMACCTL.PF [UR6] ;  /* 0x00000000060079b9 */ /* 0x0001e40008040000 */
[----:B------:R0:W-:Y:S02]  /*0100*/  UTMACCTL.PF [UR4] ;  /* 0x00000000040079b9 */ /* 0x0001e40008040000 */
[----:B0-----:R-:W-:Y:S01]  /*0110*/  NOP ;  /* 0x0000000000007918 */ /* 0x001fe20000000000 */
.L_x_1:
[----:B------:R-:W-:Y:S05]  /*0120*/  BSYNC B0 ;  /* 0x0000000000007941 */ /* 0x000fea0003800000 */
.L_x_0:
[----:B------:R-:W0:Y:S02]  /*0130*/  SHFL.IDX PT, R2, R0, RZ, 0x1f ;  /* 0x00001fff00027589 */ /* 0x000e2400000e0000 */
[----:B0-----:R-:W-:-:S13]  /*0140*/  ISETP.NE.AND P0, PT, R2, RZ, PT ;  /* 0x000000ff0200720c */ /* 0x001fda0003f05270 */
[----:B------:R-:W-:Y:S05]  /*0150*/  @P0 BRA `(.L_x_2) ;  /* 0x0000000000600947 */ /* 0x000fea0003800000 */
[----:B------:R-:W0:Y:S01]  /*0160*/  S2UR UR8, SR_CgaCtaId ;  /* 0x00000000000879c3 */ /* 0x000e220000008800 */
[----:B------:R-:W-:Y:S01]  /*0170*/  UMOV UR4, 0x400 ;  /* 0x0000040000047882 */ /* 0x000fe20000000000 */
[----:B------:R-:W-:Y:S01]  /*0180*/  UMOV UR5, 0x1 ;  /* 0x0000000100057882 */ /* 0x000fe20000000000 */
[----:B------:R-:W-:Y:S01]  /*0190*/  UMOV UR6, 0x100 ;  /* 0x0000010000067882 */ /* 0x000fe20000000000 */
[----:B------:R-:W-:Y:S01]  /*01a0*/  ELECT P0, URZ, PT ;  /* 0x00000000003f782f */ /* 0x000fe20003800000 */
[----:B------:R-:W-:-:S04]  /*01b0*/  UIADD3 UR6, -UR6, 0x100000, URZ ;  /* 0x0010000006067890 */ /* 0x000fc8000fffe13f */
[----:B------:R-:W-:Y:S02]  /*01c0*/  USHF.L.U32 UR7, UR6, 0xb, URZ ;  /* 0x0000000b06077899 */ /* 0x000fe4000800063f */
[----:B------:R-:W-:Y:S02]  /*01d0*/  USHF.L.U32 UR6, UR6, 0x1, URZ ;  /* 0x0000000106067899 */ /* 0x000fe4000800063f */
[----:B0-----:R-:W-:Y:S02]  /*01e0*/  ULEA UR8, UR8, UR4, 0x18 ;  /* 0x0000000408087291 */ /* 0x001fe4000f8ec03f */
[----:B------:R-:W-:-:S04]  /*01f0*/  UIADD3 UR4, -UR5, 0x100000, URZ ;  /* 0x0010000005047890 */ /* 0x000fc8000fffe13f */
[----:B------:R-:W-:Y:S02]  /*0200*/  USHF.L.U32 UR5, UR4, 0xb, URZ ;  /* 0x0000000b04057899 */ /* 0x000fe4000800063f */
[----:B------:R-:W-:Y:S01]  /*0210*/  USHF.L.U32 UR4, UR4, 0x1, URZ ;  /* 0x0000000104047899 */ /* 0x000fe2000800063f */
[----:B------:R-:W0:Y:S11]  /*0220*/  FENCE.VIEW.ASYNC.S ;  /* 0x00000000000073c6 */ /* 0x000e360000000000 */
[----:B0-----:R0:W1:Y:S01]  /*0230*/  SYNCS.EXCH.64 URZ, [UR8], UR4 ;  /* 0x00000004083f75b2 */ /* 0x0010620008000100 */
[----:B------:R0:W2:Y:S01]  /*0240*/  SYNCS.EXCH.64 URZ, [UR8+0x28], UR6 ;  /* 0x00002806083f75b2 */ /* 0x0000a20008000100 */
[----:B------:R0:W3:Y:S01]  /*0250*/  SYNCS.EXCH.64 URZ, [UR8+0x8], UR4 ;  /* 0x00000804083f75b2 */ /* 0x0000e20008000100 */
[----:B------:R0:W4:Y:S01]  /*0260*/  SYNCS.EXCH.64 URZ, [UR8+0x30], UR6 ;  /* 0x00003006083f75b2 */ /* 0x0001220008000100 */
[----:B------:R0:W0:Y:S01]  /*0270*/  SYNCS.EXCH.64 URZ, [UR8+0x10], UR4 ;  /* 0x00001004083f75b2 */ /* 0x0000220008000100 */
[----:B------:R0:W0:Y:S01]  /*0280*/  SYNCS.EXCH.64 URZ, [UR8+0x38], UR6 ;  /* 0x00003806083f75b2 */ /* 0x0000220008000100 */
[----:B------:R0:W0:Y:S01]  /*0290*/  SYNCS.EXCH.64 URZ, [UR8+0x18], UR4 ;  /* 0x00001804083f75b2 */ /* 0x0000220008000100 */
[----:B------:R0:W0:Y:S01]  /*02a0*/  SYNCS.EXCH.64 URZ, [UR8+0x40], UR6 ;  /* 0x00004006083f75b2 */ /* 0x0000220008000100 */
[----:B------:R0:W0:Y:S01]  /*02b0*/  SYNCS.EXCH.64 URZ, [UR8+0x20], UR4 ;  /* 0x00002004083f75b2 */ /* 0x0000220008000100 */
[----:B------:R0:W0:Y:S01]  /*02c0*/  SYNCS.EXCH.64 URZ, [UR8+0x48], UR6 ;  /* 0x00004806083f75b2 */ /* 0x0000220008000100 */
[----:B------:R-:W-:Y:S01]  /*02d0*/  NOP ;  /* 0x0000000000007918 */ /* 0x000fe20000000000 */
.L_x_2:
[----:B------:R-:W5:Y:S01]  /*02e0*/  SHFL.IDX PT, R0, R0, RZ, 0x1f ;  /* 0x00001fff00007589 */ /* 0x000f6200000e0000 */
[----:B------:R-:W-:Y:S01]  /*02f0*/  ELECT P0, URZ, PT ;  /* 0x00000000003f782f */ /* 0x000fe20003800000 */
[----:B------:R-:W1:Y:S01]  /*0300*/  LDC R2, c[0x0][0x65c] ;  /* 0x00019700ff027b82 */ /* 0x000e620000000800 */
[----:B------:R-:W-:Y:S01]  /*0310*/  SHF.R.S32.HI R6, RZ, 0x1f, R5 ;  /* 0x0000001fff067819 */ /* 0x000fe20000011405 */
[----:B------:R-:W2:Y:S01]  /*0320*/  S2R R3, SR_CTAID.Y ;  /* 0x0000000000037919 */ /* 0x000ea20000002600 */
[----:B0-----:R-:W-:Y:S01]  /*0330*/  UMOV UR4, 0x20 ;  /* 0x0000002000047882 */ /* 0x001fe20000000000 */
[----:B------:R-:W-:Y:S01]  /*0340*/  ISETP.NE.AND P2, PT, R8, RZ, PT ;  /* 0x000000ff0800720c */ /* 0x000fe20003f45270 */
[----:B------:R-:W-:Y:S01]  /*0350*/  NOP ;  /* 0x0000000000007918 */ /* 0x000fe20000000000 */
[----:B------:R-:W0:Y:S01]  /*0360*/  S2R R4, SR_CTAID.X ;  /* 0x0000000000047919 */ /* 0x000e220000002500 */
[----:B------:R-:W-:Y:S01]  /*0370*/  LEA.HI R6, R6, R5, RZ, 0x2 ;  /* 0x0000000506067211 */ /* 0x000fe200078f10ff */
[----:B------:R-:W-:Y:S01]  /*0380*/  NOP ;  /* 0x0000000000007918 */ /* 0x000fe20000000000 */
[----:B-----5:R-:W-:-:S02]  /*0390*/  ISETP.NE.OR P0, PT, R0, RZ, !P0 ;  /* 0x000000ff0000720c */ /* 0x020fc40004705670 */
[----:B-1----:R-:W-:-:S04]  /*03a0*/  ISETP.NE.AND P3, PT, R2, 0x1, PT ;  /* 0x000000010200780c */ /* 0x002fc80003f65270 */
[----:B------:R-:W-:Y:S02]  /*03b0*/  P2R R0, PR, RZ, 0x8 ;  /* 0x00000008ff007803 */ /* 0x000fe40000000000 */
[----:B------:R-:W-:-:S05]  /*03c0*/  LOP3.LUT R0, R6, 0xfffffffc, RZ, 0xc0, !PT ;  /* 0xfffffffc06007812 */ /* 0x000fca00078ec0ff */
[----:B------:R-:W-:Y:S01]  /*03d0*/  VOTEU.ALL UP0, P0 ;  /* 0x00000000003f7886 */ /* 0x000fe20000000000 */
[----:B------:R-:W-:Y:S01]  /*03e0*/  IMAD.IADD R0, R5, 0x1, -R0 ;  /* 0x0000000105007824 */ /* 0x000fe200078e0a00 */
[----:B------:R-:W0:Y:S01]  /*03f0*/  @P3 LDC R17, c[0x0][0x10] ;  /* 0x00000400ff113b82 */ /* 0x000e220000000800 */
[----:B------:R-:W-:Y:S01]  /*0400*/  VOTEU.ALL UP1, P0 ;  /* 0x00000000003f7886 */ /* 0x000fe20000020000 */
[----:B--2---:R-:W-:Y:S01]  /*0410*/  @P3 IMAD.MOV.U32 R6, RZ, RZ, R3 ;  /* 0x000000ffff063224 */ /* 0x004fe200078e0003 */
[----:B------:R-:W-:Y:S01]  /*0420*/  @!UP0 UMOV UR6, 0x400 ;  /* 0x0000040000068882 */ /* 0x000fe20000000000 */
[----:B------:R-:W-:-:S04]  /*0430*/  @!UP0 UIADD3 UR4, -UR4, 0x100000, URZ ;  /* 0x0010000004048890 */ /* 0x000fc8000fffe13f */
[----:B------:R-:W-:Y:S02]  /*0440*/  @!UP0 USHF.L.U32 UR5, UR4, 0xb, URZ ;  /* 0x0000000b04058899 */ /* 0x000fe4000800063f */
[----:B------:R-:W-:Y:S01]  /*0450*/  @!UP0 USHF.L.U32 UR4, UR4, 0x1, URZ ;  /* 0x0000000104048899 */ /* 0x000fe2000800063f */
[----:B------:R-:W-:Y:S02]  /*0460*/  @P3 IMAD.MOV.U32 R7, RZ, RZ, RZ ;  /* 0x000000ffff073224 */ /* 0x000fe400078e00ff */
[----:B------:R-:W-:Y:S01]  /*0470*/  IMAD.MOV.U32 R5, RZ, RZ, RZ ;  /* 0x000000ffff057224 */ /* 0x000fe200078e00ff */
[----:B------:R-:W1:Y:S01]  /*0480*/  @!UP0 S2UR UR7, SR_CgaCtaId ;  /* 0x00000000000789c3 */ /* 0x000e620000008800 */
[----:B------:R-:W-:-:S07]  /*0490*/  @P3 IMAD.MOV.U32 R11, RZ, RZ, RZ ;  /* 0x000000ffff0b3224 */ /* 0x000fce00078e00ff */
[----:B------:R-:W2:Y:S01]  /*04a0*/  @!P3 LDC R9, c[0x0][0xc] ;  /* 0x00000300ff09bb82 */ /* 0x000ea20000000800 */
[----:B0-----:R-:W-:-:S04]  /*04b0*/  @P3 IMAD.WIDE.U32 R16, R4, R17, R6 ;  /* 0x0000001104103225 */ /* 0x001fc800078e0006 */
[----:B------:R-:W-:Y:S01]  /*04c0*/  @P3 IMAD.IADD R17, R17, 0x1, R11 ;  /* 0x0000000111113824 */ /* 0x000fe200078e020b */
[----:B-1----:R-:W-:Y:S01]  /*04d0*/  @!UP0 ULEA UR6, UR7, UR6, 0x18 ;  /* 0x0000000607068291 */ /* 0x002fe2000f8ec03f */
[----:B------:R-:W-:Y:S01]  /*04e0*/  VOTEU.ALL UP0, P0 ;  /* 0x00000000003f7886 */ /* 0x000fe20000000000 */
[----:B------:R-:W-:-:S04]  /*04f0*/  ISETP.NE.AND P0, PT, R0, 0x3, PT ;  /* 0x000000030000780c */ /* 0x000fc80003f05270 */
[----:B------:R-:W-:Y:S01]  /*0500*/  ISETP.EQ.OR P0, PT, R0, RZ, !P0 ;  /* 0x000000ff0000720c */ /* 0x000fe20004702670 */
[----:B--2---:R-:W-:-:S03]  /*0510*/  @!P3 IMAD.WIDE.U32 R6, R9, R3, R4 ;  /* 0x000000030906b225 */ /* 0x004fc600078e0004 */
[C---:B------:R-:W-:Y:S01]  /*0520*/  ISETP.EQ.AND P0, PT, R8.reuse, RZ, P0 ;  /* 0x000000ff0800720c */ /* 0x040fe20000702270 */
[----:B------:R-:W-:Y:S01]  /*0530*/  VIADD R8, R8, 0xffffffff ;  /* 0xffffffff08087836 */ /* 0x000fe20000000000 */
[----:B------:R-:W0:Y:S02]  /*0540*/  FENCE.VIEW.ASYNC.S ;  /* 0x00000000000073c6 */ /* 0x000e240000000000 */
[----:B0-----:R0:W3:Y:S01]  /*0550*/  @!UP0 SYNCS.EXCH.64 URZ, [UR6+0x60], UR4 ;  /* 0x00006004063f85b2 */ /* 0x0010e20008000100 */
[----:B------:R-:W-:Y:S01]  /*0560*/  @!P3 IMAD.MOV.U32 R16, RZ, RZ, R6 ;  /* 0x000000ffff10b224 */ /* 0x000fe200078e0006 */
[----:B------:R-:W-:Y:S01]  /*0570*/  SEL R19, RZ, 0x1, !P0 ;  /* 0x00000001ff137807 */ /* 0x000fe20004000000 */
[----:B------:R-:W-:Y:S01]  /*0580*/  @!P3 IMAD.MOV.U32 R17, RZ, RZ, R7 ;  /* 0x000000ffff11b224 */ /* 0x000fe200078e0007 */
[----:B------:R-:W-:-:S04]  /*0590*/  ISETP.GE.U32.AND P1, PT, R8, 0x2, PT ;  /* 0x000000020800780c */ /* 0x000fc80003f26070 */
[----:B------:R-:W-:Y:S01]  /*05a0*/  SEL R19, R19, 0x2, P1 ;  /* 0x0000000213137807 */ /* 0x000fe20000800000 */
[----:B------:R0:W3:Y:S01]  /*05b0*/  @!UP1 SYNCS.EXCH.64 URZ, [UR6+0x68], UR4 ;  /* 0x00006804063f95b2 */ /* 0x0000e20008000100 */
[----:B------:R-:W-:Y:S01]  /*05c0*/  NOP ;  /* 0x0000000000007918 */ /* 0x000fe20000000000 */
[----:B---34-:R-:W-:Y:S06]  /*05d0*/  BAR.SYNC.DEFER_BLOCKING 0x0 ;  /* 0x0000000000007b1d */ /* 0x018fec0000010000 */
[----:B------:R-:W-:Y:S05]  /*05e0*/  @!P2 BRA `(.L_x_3) ;  /* 0x000000980068a947 */ /* 0x000fea0003800000 */
[----:B------:R-:W-:-:S13]  /*05f0*/  ISETP.GT.U32.AND P0, PT, R8, 0x1, PT ;  /* 0x000000010800780c */ /* 0x000fda0003f04070 */
[----:B0-----:R-:W-:Y:S05]  /*0600*/  @P0 EXIT ;  /* 0x000000000000094d */ /* 0x001fea0003800000 */
[----:B------:R-:W-:Y:S01]  /*0610*/  ULDC.64 UR4, c[0x0][0x650] ;  /* 0x0001940000047ab9 */ /* 0x000fe20000000a00 */
[----:B------:R-:W-:Y:S01]  /*0620*/  PRMT R0, RZ, 0x7610, R0 ;  /* 0x00007610ff007816 */ /* 0x000fe20000000000 */
[----:B------:R-:W-:Y:S01]  /*0630*/  IMAD.MOV.U32 R153, RZ, RZ, -0x1 ;  /* 0xffffffffff997424 */ /* 0x000fe200078e00ff */
[----:B------:R-:W-:Y:S01]  /*0640*/  ISETP.GE.U32.AND P0, PT, R16, UR4, PT ;  /* 0x0000000410007c0c */ /* 0x000fe2000bf06070 */
[----:B------:R-:W-:Y:S02]  /*0650*/  IMAD.MOV.U32 R152, RZ, RZ, -0x1 ;  /* 0xffffffffff987424 */ /* 0x000fe400078e00ff */
[----:B------:R-:W-:Y:S01]  /*0660*/  IMAD.MOV.U32 R23, RZ, RZ, -0x1 ;  /* 0xffffffffff177424 */ /* 0x000fe200078e00ff */
[----:B------:R-:W-:-:S13]  /*0670*/  ISETP.GE.U32.AND.EX P0, PT, R17, UR5, PT, P0 ;  /* 0x0000000511007c0c */ /* 0x000fda000bf06100 */
[----:B------:R-:W-:Y:S05]  /*0680*/  @P0 BRA `(.L_x_4) ;  /* 0x0000000400540947 */ /* 0x000fea0003800000 */
[----:B------:R-:W0:Y:S01]  /*0690*/  LDC.64 R14, c[0x0][0x628] ;  /* 0x00018a00ff0e7b82 */ /* 0x000e220000000a00 */
[----:B------:R-:W-:Y:S02]  /*06a0*/  IMAD.MOV.U32 R6, RZ, RZ, R16 ;  /* 0x000000ffff067224 */ /* 0x000fe400078e0010 */
[----:B------:R-:W-:-:S05]  /*06b0*/  IMAD.MOV.U32 R7, RZ, RZ, R17 ;  /* 0x000000ffff077224 */ /* 0x000fca00078e0011 */
[----:B------:R-:W1:Y:S08]  /*06c0*/  LDC R0, c[0x0][0x630] ;  /* 0x00018c00ff007b82 */ /* 0x000e700000000800 */
[----:B------:R-:W2:Y:S01]  /*06d0*/  LDC.64 R20, c[0x0][0x620] ;  /* 0x00018800ff147b82 */ /* 0x000ea20000000a00 */
[----:B0-----:R-:W-:-:S04]  /*06e0*/  ISETP.NE.U32.AND P0, PT, R14, RZ, PT ;  /* 0x000000ff0e00720c */ /* 0x001fc80003f05070 */
[----:B------:R-:W-:-:S13]  /*06f0*/  ISETP.NE.AND.EX P0, PT, R15, RZ, PT, P0 ;  /* 0x000000ff0f00720c */ /* 0x000fda0003f05300 */
[----:B-12---:R-:W-:Y:S05]  /*0700*/  @!P0 BRA `(.L_x_5) ;  /* 0x0000000000288947 */ /* 0x006fea0003800000 */
[----:B------:R-:W0:Y:S02]  /*0710*/  LDC R11, c[0x0][0x634] ;  /* 0x00018d00ff0b7b82 */ /* 0x000e240000000800 */
[----:B0-----:R-:W-:-:S05]  /*0720*/  IADD3 R11, P0, R16, R11, RZ ;  /* 0x0000000b100b7210 */ /* 0x001fca0007f1e0ff */
[----:B------:R-:W-:-:S04]  /*0730*/  IMAD.X R13, RZ, RZ, R17, P0 ;  /* 0x000000ffff0d7224 */ /* 0x000fc800000e0611 */
[----:B------:R-:W-:-:S04]  /*0740*/  IMAD.WIDE.U32 R6, R13, R14, RZ ;  /* 0x0000000e0d067225 */ /* 0x000fc800078e00ff */
[----:B------:R-:W-:-:S04]  /*0750*/  IMAD.WIDE.U32 R8, P0, R11, R15, R6 ;  /* 0x0000000f0b087225 */ /* 0x000fc80007800006 */
[----:B------:R-:W-:-:S04]  /*0760*/  IMAD.WIDE.U32 R6, R11, R14, RZ ;  /* 0x0000000e0b067225 */ /* 0x000fc800078e00ff */
[----:B------:R-:W-:Y:S01]  /*0770*/  IMAD.X R11, RZ, RZ, RZ, P0 ;  /* 0x000000ffff0b7224 */ /* 0x000fe200000e06ff */
[----:B------:R-:W-:Y:S01]  /*0780*/  IADD3 RZ, P0, R7, R8, RZ ;  /* 0x0000000807ff7210 */ /* 0x000fe20007f1e0ff */
[----:B------:R-:W-:-:S04]  /*0790*/  IMAD.MOV.U32 R10, RZ, RZ, R9 ;  /* 0x000000ffff0a7224 */ /* 0x000fc800078e0009 */
[----:B------:R-:W-:-:S08]  /*07a0*/  IMAD.WIDE.U32.X R6, R13, R15, R10, P0 ;  /* 0x0000000f0d067225 */ /* 0x000fd000000e040a */
.L_x_5:
[-CC-:B------:R-:W-:Y:S01]  /*07b0*/  SHF.R.U64 R23, R6, R0.reuse, R7.reuse ;  /* 0x0000000006177219 */ /* 0x180fe20000001207 */
[----:B------:R-:W0:Y:S01]  /*07c0*/  LDC R10, c[0x0][0x618] ;  /* 0x00018600ff0a7b82 */ /* 0x000e220000000800 */
[----:B------:R-:W-:Y:S01]  /*07d0*/  SHF.R.U32.HI R5, RZ, R0, R7 ;  /* 0x00000000ff057219 */ /* 0x000fe20000011607 */
[----:B------:R-:W-:Y:S01]  /*07e0*/  ULDC UR4, c[0x0][0x150] ;  /* 0x0000540000047ab9 */ /* 0x000fe20000000800 */
[----:B------:R-:W-:Y:S02]  /*07f0*/  IADD3 R9, P0, RZ, -R23, RZ ;  /* 0x80000017ff097210 */ /* 0x000fe40007f1e0ff */
[----:B------:R-:W-:-:S03]  /*0800*/  I2FP.F32.U32 R0, R4 ;  /* 0x0000000400007245 */ /* 0x000fc60000201000 */
[----:B------:R-:W1:Y:S01]  /*0810*/  LDC.64 R28, c[0x0][0x640] ;  /* 0x00019000ff1c7b82 */ /* 0x000e620000000a00 */
[----:B------:R-:W-:Y:S02]  /*0820*/  IMAD.X R11, RZ, RZ, ~R5, P0 ;  /* 0x000000ffff0b7224 */ /* 0x000fe400000e0e05 */
[----:B------:R-:W-:Y:S01]  /*0830*/  FMUL R0, R0, UR4 ;  /* 0x0000000400007c20 */ /* 0x000fe20008400000 */
[----:B------:R-:W-:Y:S01]  /*0840*/  IMAD.WIDE.U32 R6, R9, R20, R16 ;  /* 0x0000001409067225 */ /* 0x000fe200078e0010 */
[----:B------:R-:W-:-:S03]  /*0850*/  ULDC UR4, c[0x0][0x154] ;  /* 0x0000550000047ab9 */ /* 0x000fc60000000800 */
[----:B------:R-:W-:Y:S01]  /*0860*/  IMAD R8, R11, R20, RZ ;  /* 0x000000140b087224 */ /* 0x000fe200078e02ff */
[----:B------:R-:W2:Y:S01]  /*0870*/  LDC R5, c[0x0][0x144] ;  /* 0x00005100ff057b82 */ /* 0x000ea20000000800 */
[----:B------:R-:W3:Y:S02]  /*0880*/  F2I.U32.TRUNC.NTZ R0, R0 ;  /* 0x0000000000007305 */ /* 0x000ee4000020f000 */
[----:B------:R-:W-:-:S04]  /*0890*/  IMAD R9, R9, R21, R8 ;  /* 0x0000001509097224 */ /* 0x000fc800078e0208 */
[----:B------:R-:W-:Y:S01]  /*08a0*/  IMAD.IADD R7, R7, 0x1, R9 ;  /* 0x0000000107077824 */ /* 0x000fe200078e0209 */
[----:B------:R-:W4:Y:S01]  /*08b0*/  LDC R12, c[0x0][0x608] ;  /* 0x00018200ff0c7b82 */ /* 0x000f220000000800 */
[----:B------:R-:W-:-:S03]  /*08c0*/  IMAD.MOV.U32 R9, RZ, RZ, -0x1 ;  /* 0xffffffffff097424 */ /* 0x000fc600078e00ff */
[-CC-:B0-----:R-:W-:Y:S02]  /*08d0*/  SHF.R.U64 R20, R6, R10.reuse, R7.reuse ;  /* 0x0000000a06147219 */ /* 0x181fe40000001207 */
[----:B------:R-:W-:Y:S02]  /*08e0*/  I2FP.F32.U32 R6, R3 ;  /* 0x0000000300067245 */ /* 0x000fe40000201000 */
[----:B------:R-:W0:Y:S01]  /*08f0*/  LDC R26, c[0x0][0x658] ;  /* 0x00019600ff1a7b82 */ /* 0x000e220000000800 */
[----:B-1----:R-:W-:Y:S01]  /*0900*/  ISETP.NE.U32.AND P0, PT, R28, RZ, PT ;  /* 0x000000ff1c00720c */ /* 0x002fe20003f05070 */
[----:B---3--:R-:W-:Y:S01]  /*0910*/  IMAD.MOV R8, RZ, RZ, -R0 ;  /* 0x000000ffff087224 */ /* 0x008fe200078e0a00 */
[----:B------:R-:W-:Y:S01]  /*0920*/  SHF.R.U32.HI R7, RZ, R10, R7 ;  /* 0x0000000aff077219 */ /* 0x000fe20000011607 */
[----:B------:R-:W-:Y:S01]  /*0930*/  FMUL R6, R6, UR4 ;  /* 0x0000000406067c20 */ /* 0x000fe20008400000 */
[----:B------:R-:W-:-:S03]  /*0940*/  ISETP.NE.AND.EX P0, PT, R29, RZ, PT, P0 ;  /* 0x000000ff1d00720c */ /* 0x000fc60003f05300 */
[----:B------:R-:W1:Y:S01]  /*0950*/  LDC R14, c[0x0][0x148] ;  /* 0x00005200ff0e7b82 */ /* 0x000e620000000800 */
[----:B--2---:R-:W-:-:S07]  /*0960*/  IMAD R0, R5, R8, R4 ;  /* 0x0000000805007224 */ /* 0x004fce00078e0204 */
[----:B------:R-:W2:Y:S01]  /*0970*/  LDC R24, c[0x0][0x600] ;  /* 0x00018000ff187b82 */ /* 0x000ea20000000800 */
[-CC-:B----4-:R-:W-:Y:S02]  /*0980*/  SHF.R.U64 R30, R20, R12.reuse, R7.reuse ;  /* 0x0000000c141e7219 */ /* 0x190fe40000001207 */
[----:B------:R-:W-:Y:S01]  /*0990*/  SHF.R.U32.HI R5, RZ, R12, R7 ;  /* 0x0000000cff057219 */ /* 0x000fe20000011607 */
[----:B------:R-:W-:Y:S01]  /*09a0*/  IMAD.MOV.U32 R7, RZ, RZ, 0x1 ;  /* 0x00000001ff077424 */ /* 0x000fe200078e00ff */
[----:B------:R3:W4:Y:S03]  /*09b0*/  F2I.U32.TRUNC.NTZ R12, R6 ;  /* 0x00000006000c7305 */ /* 0x000726000020f000 */
[----:B------:R-:W1:Y:S01]  /*09c0*/  LDC R15, c[0x0][0x648] ;  /* 0x00019200ff0f7b82 */ /* 0x000e620000000800 */
[-C--:B0-----:R-:W-:Y:S02]  /*09d0*/  SHF.L.U32 R4, R9, R26.reuse, RZ ;  /* 0x0000001a09047219 */ /* 0x081fe400000006ff */
[----:B------:R-:W-:-:S02]  /*09e0*/  SHF.R.U64 R32, R30, R26, R5 ;  /* 0x0000001a1e207219 */ /* 0x000fc40000001205 */
[----:B------:R-:W-:Y:S02]  /*09f0*/  LOP3.LUT R11, RZ, R4, RZ, 0x33, !PT ;  /* 0x00000004ff0b7212 */ /* 0x000fe400078e33ff */
[-C--:B------:R-:W-:Y:S01]  /*0a00*/  SHF.R.U32.HI R5, RZ, R26.reuse, R5 ;  /* 0x0000001aff057219 */ /* 0x080fe20000011605 */
[----:B------:R-:W0:Y:S01]  /*0a10*/  LDC R21, c[0x0][0x638] ;  /* 0x00018e00ff157b82 */ /* 0x000e220000000800 */
[----:B------:R-:W-:Y:S01]  /*0a20*/  SHF.L.U32 R10, R7, R26, RZ ;  /* 0x0000001a070a7219 */ /* 0x000fe200000006ff */
[----:B------:R-:W-:-:S06]  /*0a30*/  IMAD.MOV.U32 R4, RZ, RZ, R32 ;  /* 0x000000ffff047224 */ /* 0x000fcc00078e0020 */
[----:B------:R-:W0:Y:S01]  /*0a40*/  LDC R153, c[0x0][0x610] ;  /* 0x00018400ff997b82 */ /* 0x000e220000000800 */
[----:B---34-:R-:W-:Y:S05]  /*0a50*/  @!P0 BRA `(.L_x_6) ;  /* 0x0000000000288947 */ /* 0x018fea0003800000 */
[----:B------:R-:W3:Y:S02]  /*0a60*/  LDC R9, c[0x0][0x64c] ;  /* 0x00019300ff097b82 */ /* 0x000ee40000000800 */
[----:B---3--:R-:W-:-:S05]  /*0a70*/  IADD3 R9, P0, R32, R9, RZ ;  /* 0x0000000920097210 */ /* 0x008fca0007f1e0ff */
        /* <DEDUP_REMOVED lines=8> */
.L_x_6:
[----:B-1----:R-:W-:Y:S01]  /*0b00*/  SHF.R.U64 R4, R4, R15, R5 ;  /* 0x0000000f04047219 */ /* 0x002fe20000001205 */
[----:B--2---:R-:W-:Y:S01]  /*0b10*/  VIADD R5, R24, 0xffffffff ;  /* 0xffffffff18057836 */ /* 0x004fe20000000000 */
[----:B------:R-:W-:Y:S01]  /*0b20*/  LOP3.LUT R11, R30, R11, RZ, 0xc0, !PT ;  /* 0x0000000b1e0b7212 */ /* 0x000fe200078ec0ff */
[----:B------:R-:W-:Y:S02]  /*0b30*/  IMAD.MOV R12, RZ, RZ, -R12 ;  /* 0x000000ffff0c7224 */ /* 0x000fe400078e0a0c */
[----:B------:R-:W-:Y:S02]  /*0b40*/  IMAD.MOV R6, RZ, RZ, -R4 ;  /* 0x000000ffff067224 */ /* 0x000fe400078e0a04 */
[----:B------:R-:W-:Y:S01]  /*0b50*/  IMAD R11, R10, R4, R11 ;  /* 0x000000040a0b7224 */ /* 0x000fe200078e020b */
[----:B------:R-:W-:Y:S01]  /*0b60*/  LOP3.LUT R4, R20, R5, RZ, 0xc0, !PT ;  /* 0x0000000514047212 */ /* 0x000fe200078ec0ff */
[----:B------:R-:W-:Y:S02]  /*0b70*/  @P3 IMAD R0, R14, R12, R3 ;  /* 0x0000000c0e003224 */ /* 0x000fe400078e0203 */
[----:B0-----:R-:W-:-:S02]  /*0b80*/  IMAD R3, R6, R21, R32 ;  /* 0x0000001506037224 */ /* 0x001fc400078e0220 */
[----:B------:R-:W-:Y:S02]  /*0b90*/  IMAD R153, R11, R153, R0 ;  /* 0x000000990b997224 */ /* 0x000fe400078e0200 */
[----:B------:R-:W-:Y:S02]  /*0ba0*/  IMAD R4, R3, R24, R4 ;  /* 0x0000001803047224 */ /* 0x000fe400078e0204 */
[----:B------:R-:W-:-:S03]  /*0bb0*/  IMAD.MOV.U32 R0, RZ, RZ, 0x1 ;  /* 0x00000001ff007424 */ /* 0x000fc600078e00ff */
[----:B------:R-:W-:Y:S02]  /*0bc0*/  SEL R152, R4, R153, !P3 ;  /* 0x0000009904987207 */ /* 0x000fe40005800000 */
[----:B------:R-:W-:-:S07]  /*0bd0*/  SEL R153, R153, R4, !P3 ;  /* 0x0000000499997207 */ /* 0x000fce0005800000 */
.L_x_4:
[----:B------:R-:W-:-:S08]  /*0be0*/  NOP ;  /* 0x0000000000007918 */ /* 0x000fd00000000000 */
[----:B------:R-:W0:Y:S02]  /*0bf0*/  USETMAXREG.TRY_ALLOC.CTAPOOL UP0, 0xe8 ;  /* 0x000000e8000079c8 */ /* 0x000e240008000600 */
[----:B0-----:R-:W-:-:S13]  /*0c00*/  PLOP3.LUT P0, PT, PT, PT, UP0, 0x80, 0x0 ;  /* 0x000000000000781c */ /* 0x001fda0003f0f008 */
[----:B------:R-:W-:Y:S05]  /*0c10*/  @!P0 BRA `(.L_x_4) ;  /* 0xfffffffc00f08947 */ /* 0x000fea000383ffff */
[----:B------:R-:W-:Y:S01]  /*0c20*/  ULDC.64 UR4, c[0x0][0x598] ;  /* 0x0001660000047ab9 */ /* 0x000fe20000000a00 */
[----:B------:R-:W-:Y:S01]  /*0c30*/  ULDC.64 UR36, c[0x0][0x208] ;  /* 0x0000820000247ab9 */ /* 0x000fe20000000a00 */
[----:B------:R-:W-:-:S04]  /*0c40*/  ISETP.NE.U32.AND P0, PT, RZ, UR4, PT ;  /* 0x00000004ff007c0c */ /* 0x000fc8000bf05070 */
[----:B------:R-:W-:-:S13]  /*0c50*/  ISETP.NE.AND.EX P0, PT, RZ, UR5, PT, P0 ;  /* 0x00000005ff007c0c */ /* 0x000fda000bf05300 */
[----:B------:R-:W-:Y:S05]  /*0c60*/  @!P0 BRA `(.L_x_7) ;  /* 0x00000000001c8947 */ /* 0x000fea0003800000 */
[----:B------:R-:W0:Y:S02]  /*0c70*/  LDC.64 R4, c[0x0][0x598] ;  /* 0x00016600ff047b82 */ /* 0x000e240000000a00 */
[----:B0-----:R-:W2:Y:S02]  /*0c80*/  LDG.E.64 R4, desc[UR36][R4.64] ;  /* 0x0000002404047981 */ /* 0x001ea4000c1e1b00 */
[----:B--2---:R-:W-:-:S04]  /*0c90*/  ISETP.NE.U32.AND P0, PT, R4, RZ, PT ;  /* 0x000000ff0400720c */ /* 0x004fc80003f05070 */
[----:B------:R-:W-:-:S13]  /*0ca0*/  ISETP.NE.AND.EX P0, PT, R5, RZ, PT, P0 ;  /* 0x000000ff0500720c */ /* 0x000fda0003f05300 */
[----:B------:R-:W-:Y:S05]  /*0cb0*/  @!P0 BRA `(.L_x_7) ;  /* 0x0000000000088947 */ /* 0x000fea0003800000 */
[----:B------:R0:W5:Y:S01]  /*0cc0*/  LD.E R154, desc[UR36][R4.64] ;  /* 0x00000024049a7980 */ /* 0x000162000c101900 */
[----:B------:R-:W-:Y:S05]  /*0cd0*/  BRA `(.L_x_8) ;  /* 0x0000000000247947 */ /* 0x000fea0003800000 */
.L_x_7:
[----:B------:R-:W-:Y:S02]  /*0ce0*/  ULDC.64 UR4, c[0x0][0x588] ;  /* 0x0001620000047ab9 */ /* 0x000fe40000000a00 */
[----:B------:R-:W-:-:S04]  /*0cf0*/  ISETP.NE.U32.AND P0, PT, RZ, UR4, PT ;  /* 0x00000004ff007c0c */ /* 0x000fc8000bf05070 */
[----:B------:R-:W-:-:S13]  /*0d00*/  ISETP.NE.AND.EX P0, PT, RZ, UR5, PT, P0 ;  /* 0x00000005ff007c0c */ /* 0x000fda000bf05300 */
[----:B------:R-:W-:Y:S05]  /*0d10*/  @!P0 BRA `(.L_x_9) ;  /* 0x00000000000c8947 */ /* 0x000fea0003800000 */
[----:B------:R-:W0:Y:S02]  /*0d20*/  LDC.64 R154, c[0x0][0x588] ;  /* 0x00016200ff9a7b82 */ /* 0x000e240000000a00 */
[----:B0-----:R1:W5:Y:S01]  /*0d30*/  LDG.E R154, desc[UR36][R154.64] ;  /* 0x000000249a9a7981 */ /* 0x001362000c1e1900 */
[----:B------:R-:W-:Y:S05]  /*0d40*/  BRA `(.L_x_8) ;  /* 0x0000000000087947 */ /* 0x000fea0003800000 */
.L_x_9:
[----:B------:R-:W-:Y:S02]  /*0d50*/  ULDC UR4, c[0x0][0x580] ;  /* 0x0001600000047ab9 */ /* 0x000fe40000000800 */
[----:B------:R-:W-:-:S07]  /*0d60*/  IMAD.U32 R154, RZ, RZ, UR4 ;  /* 0x00000004ff9a7e24 */ /* 0x000fce000f8e00ff */
.L_x_8:
[----:B------:R-:W-:Y:S02]  /*0d70*/  ULDC.64 UR4, c[0x0][0x5a0] ;  /* 0x0001680000047ab9 */ /* 0x000fe40000000a00 */
[----:B------:R-:W-:-:S04]  /*0d80*/  ISETP.NE.U32.AND P0, PT, RZ, UR4, PT ;  /* 0x00000004ff007c0c */ /* 0x000fc8000bf05070 */
[----:B------:R-:W-:-:S13]  /*0d90*/  ISETP.NE.AND.EX P0, PT, RZ, UR5, PT, P0 ;  /* 0x00000005ff007c0c */ /* 0x000fda000bf05300 */
[----:B------:R-:W-:Y:S05]  /*0da0*/  @!P0 BRA `(.L_x_10) ;  /* 0x00000000001c8947 */ /* 0x000fea0003800000 */
[----:B0-----:R-:W0:Y:S02]  /*0db0*/  LDC.64 R4, c[0x0][0x5a0] ;  /* 0x00016800ff047b82 */ /* 0x001e240000000a00 */
[----:B0-----:R-:W2:Y:S02]  /*0dc0*/  LDG.E.64 R4, desc[UR36][R4.64] ;  /* 0x0000002404047981 */ /* 0x001ea4000c1e1b00 */
[----:B--2---:R-:W-:-:S04]  /*0dd0*/  ISETP.NE.U32.AND P0, PT, R4, RZ, PT ;  /* 0x000000ff0400720c */ /* 0x004fc80003f05070 */
[----:B------:R-:W-:-:S13]  /*0de0*/  ISETP.NE.AND.EX P0, PT, R5, RZ, PT, P0 ;  /* 0x000000ff0500720c */ /* 0x000fda0003f05300 */
[----:B------:R-:W-:Y:S05]  /*0df0*/  @!P0 BRA `(.L_x_10) ;  /* 0x0000000000088947 */ /* 0x000fea0003800000 */
[----:B-1----:R0:W5:Y:S01]  /*0e00*/  LD.E R155, desc[UR36][R4.64] ;  /* 0x00000024049b7980 */ /* 0x002162000c101900 */
[----:B------:R-:W-:Y:S05]  /*0e10*/  BRA `(.L_x_11) ;  /* 0x0000000000247947 */ /* 0x000fea0003800000 */
.L_x_10:
[----:B------:R-:W-:Y:S02]  /*0e20*/  ULDC.64 UR4, c[0x0][0x590] ;  /* 0x0001640000047ab9 */ /* 0x000fe40000000a00 */
[----:B------:R-:W-:-:S04]  /*0e30*/  ISETP.NE.U32.AND P0, PT, RZ, UR4, PT ;  /* 0x00000004ff007c0c */ /* 0x000fc8000bf05070 */
[----:B------:R-:W-:-:S13]  /*0e40*/  ISETP.NE.AND.EX P0, PT, RZ, UR5, PT, P0 ;  /* 0x00000005ff007c0c */ /* 0x000fda000bf05300 */
[----:B------:R-:W-:Y:S05]  /*0e50*/  @!P0 BRA `(.L_x_12) ;  /* 0x00000000000c8947 */ /* 0x000fea0003800000 */
[----:B0-----:R-:W1:Y:S02]  /*0e60*/  LDC.64 R4, c[0x0][0x590] ;  /* 0x00016400ff047b82 */ /* 0x001e640000000a00 */
[----:B-1----:R1:W5:Y:S01]  /*0e70*/  LDG.E R155, desc[UR36][R4.64] ;  /* 0x00000024049b7981 */ /* 0x002362000c1e1900 */
[----:B------:R-:W-:Y:S05]  /*0e80*/  BRA `(.L_x_11) ;  /* 0x0000000000087947 */ /* 0x000fea0003800000 */
.L_x_12:
[----:B------:R-:W-:Y:S02]  /*0e90*/  ULDC UR4, c[0x0][0x584] ;  /* 0x0001610000047ab9 */ /* 0x000fe40000000800 */
[----:B-1----:R-:W-:-:S07]  /*0ea0*/  IMAD.U32 R155, RZ, RZ, UR4 ;  /* 0x00000004ff9b7e24 */ /* 0x002fce000f8e00ff */
.L_x_11:
[----:B------:R-:W-:-:S13]  /*0eb0*/  LOP3.LUT P0, RZ, R0, 0xff, RZ, 0xc0, !PT ;  /* 0x000000ff00ff7812 */ /* 0x000fda000780c0ff */
[----:B------:R-:W-:Y:S05]  /*0ec0*/  @!P0 EXIT ;  /* 0x000000000000894d */ /* 0x000fea0003800000 */
[----:B------:R-:W-:Y:S01]  /*0ed0*/  ULDC UR4, c[0x0][0x28c] ;  /* 0x0000a30000047ab9 */ /* 0x000fe20000000800 */
[----:B------:R-:W-:Y:S01]  /*0ee0*/  LOP3.LUT R160, R19, 0x1, RZ, 0xfc, !PT ;  /* 0x0000000113a07812 */ /* 0x000fe200078efcff */
[----:B------:R-:W-:Y:S01]  /*0ef0*/  UIADD3 UR4, UR4, 0x1f, URZ ;  /* 0x0000001f04047890 */ /* 0x000fe2000fffe03f */
[----:B------:R-:W-:Y:S01]  /*0f00*/  UMOV UR38, URZ ;  /* 0x0000003f00267c82 */ /* 0x000fe20008000000 */
[----:B------:R-:W-:Y:S02]  /*0f10*/  UMOV UR39, URZ ;  /* 0x0000003f00277c82 */ /* 0x000fe40008000000 */
[----:B------:R-:W-:-:S04]  /*0f20*/  USHF.R.S32.HI UR5, URZ, 0x1f, UR4 ;  /* 0x0000001f3f057899 */ /* 0x000fc80008011404 */
[----:B------:R-:W-:-:S04]  /*0f30*/  ULEA.HI UR5, UR5, UR4, URZ, 0x5 ;  /* 0x0000000405057291 */ /* 0x000fc8000f8f283f */
[----:B------:R-:W-:-:S12]  /*0f40*/  USHF.R.S32.HI UR40, URZ, 0x5, UR5 ;  /* 0x000000053f287899 */ /* 0x000fd80008011405 */
.L_x_286:
[----:B------:R-:W-:Y:S01]  /*0f50*/  LOP3.LUT R0, R18, 0x80, RZ, 0xc0, !PT ;  /* 0x0000008012007812 */ /* 0x000fe200078ec0ff */
[----:B--2---:R-:W2:Y:S01]  /*0f60*/  S2UR UR7, SR_CgaCtaId ;  /* 0x00000000000779c3 */ /* 0x004ea20000008800 */
[----:B------:R-:W-:Y:S02]  /*0f70*/  UMOV UR6, 0x400 ;  /* 0x0000040000067882 */ /* 0x000fe40000000000 */
[----:B------:R-:W-:-:S06]  /*0f80*/  SHF.R.U32.HI R0, RZ, 0x7, R0 ;  /* 0x00000007ff007819 */ /* 0x000fcc0000011600 */
[----:B---3--:R-:W3:Y:S01]  /*0f90*/  SHFL.IDX PT, R0, R0, RZ, 0x1f ;  /* 0x00001fff00007589 */ /* 0x008ee200000e0000 */
[----:B--2---:R-:W-:Y:S01]  /*0fa0*/  ULEA UR42, UR7, UR6, 0x18 ;  /* 0x00000006072a7291 */ /* 0x004fe2000f8ec03f */
[----:B---3--:R-:W-:-:S13]  /*0fb0*/  R2UR UR4, R0 ;  /* 0x00000000000472ca */ /* 0x008fda00000e0000 */
[----:B------:R-:W-:-:S04]  /*0fc0*/  ULEA.HI UR5, UR4, UR4, URZ, 0x1 ;  /* 0x0000000404057291 */ /* 0x000fc8000f8f083f */
[----:B------:R-:W-:-:S04]  /*0fd0*/  ULOP3.LUT UR5, UR5, 0x7fffe, URZ, 0xc0, !UPT ;  /* 0x0007fffe05057892 */ /* 0x000fc8000f8ec03f */
[----:B------:R-:W-:-:S03]  /*0fe0*/  UIADD3 UR5, UR4, -UR5, URZ ;  /* 0x8000000504057290 */ /* 0x000fc6000fffe03f */
[----:B------:R-:W-:Y:S01]  /*0ff0*/  ULDC UR4, c[0x0][0x28c] ;  /* 0x0000a30000047ab9 */ /* 0x000fe20000000800 */
[----:B------:R-:W-:Y:S01]  /*1000*/  ULEA UR5, UR5, UR42, 0xd ;  /* 0x0000002a05057291 */ /* 0x000fe2000f8e683f */
[----:B------:R-:W-:-:S03]  /*1010*/  ISETP.LT.AND P0, PT, RZ, UR4, PT ;  /* 0x00000004ff007c0c */ /* 0x000fc6000bf01270 */
[----:B------:R-:W-:-:S04]  /*1020*/  UIADD3 UR5, UR5, 0x100, URZ ;  /* 0x0000010005057890 */ /* 0x000fc8000fffe03f */
[----:B------:R-:W-:-:S04]  /*1030*/  USHF.R.U32.HI UR5, URZ, 0x4, UR5 ;  /* 0x000000043f057899 */ /* 0x000fc80008011605 */
[----:B------:R-:W-:Y:S02]  /*1040*/  ULOP3.LUT UR41, UR5, 0x3fff, URZ, 0xc0, !UPT ;  /* 0x00003fff05297892 */ /* 0x000fe4000f8ec03f */
[----:B-1--4-:R-:W-:Y:S10]  /*1050*/  @P0 BRA `(.L_x_13) ;  /* 0x0000000000400947 */ /* 0x012ff40003800000 */
[----:B------:R-:W-:Y:S01]  /*1060*/  MOV R0, 0x0 ;  /* 0x0000000000007802 */ /* 0x000fe20000000f00 */
[----:B------:R-:W-:Y:S01]  /*1070*/  ULDC.64 UR4, c[0x4][0x68] ;  /* 0x01001a0000047ab9 */ /* 0x000fe20000000a00 */
[----:B------:R-:W-:Y:S01]  /*1080*/  ULDC.64 UR6, c[0x4][0x8] ;  /* 0x0100020000067ab9 */ /* 0x000fe20000000a00 */
[----:B01----:R-:W-:Y:S01]  /*1090*/  IMAD.U32 R4, RZ, RZ, UR4 ;  /* 0x00000004ff047e24 */ /* 0x003fe2000f8e00ff */
[----:B------:R0:W1:Y:S01]  /*10a0*/  LDC.64 R14, c[0x4][R0] ;  /* 0x01000000000e7b82 */ /* 0x0000620000000a00 */
[----:B------:R-:W-:Y:S01]  /*10b0*/  IMAD.U32 R5, RZ, RZ, UR5 ;  /* 0x00000005ff057e24 */ /* 0x000fe2000f8e00ff */
[----:B------:R-:W-:Y:S01]  /*10c0*/  ULDC.64 UR4, c[0x4][0x70] ;  /* 0x01001c0000047ab9 */ /* 0x000fe20000000a00 */
[----:B------:R-:W-:Y:S02]  /*10d0*/  IMAD.U32 R10, RZ, RZ, UR6 ;  /* 0x00000006ff0a7e24 */ /* 0x000fe4000f8e00ff */
[----:B------:R-:W-:Y:S02]  /*10e0*/  IMAD.U32 R6, RZ, RZ, UR4 ;  /* 0x00000004ff067e24 */ /* 0x000fe4000f8e00ff */
[----:B------:R-:W-:-:S02]  /*10f0*/  IMAD.U32 R7, RZ, RZ, UR5 ;  /* 0x00000005ff077e24 */ /* 0x000fc4000f8e00ff */
[----:B------:R-:W-:Y:S02]  /*1100*/  IMAD.U32 R11, RZ, RZ, UR7 ;  /* 0x00000007ff0b7e24 */ /* 0x000fe4000f8e00ff */
[----:B------:R-:W-:Y:S02]  /*1110*/  IMAD.MOV.U32 R8, RZ, RZ, 0x1e1 ;  /* 0x000001e1ff087424 */ /* 0x000fe400078e00ff */
[----:B------:R-:W-:Y:S02]  /*1120*/  IMAD.MOV.U32 R12, RZ, RZ, 0x1 ;  /* 0x00000001ff0c7424 */ /* 0x000fe400078e00ff */
[----:B0-----:R-:W-:-:S07]  /*1130*/  IMAD.MOV.U32 R13, RZ, RZ, RZ ;  /* 0x000000ffff0d7224 */ /* 0x001fce00078e00ff */
[----:B------:R-:W-:-:S07]  /*1140*/  LEPC R20, `(.L_x_13) ;  /* 0x000000001014794e */ /* 0x000fce0000000000 */
[----:B-1---5:R-:W-:Y:S05]  /*1150*/  CALL.ABS.NOINC R14 ;  /* 0x000000000e007343 */ /* 0x022fea0003c00000 */
.L_x_13:
[----:B------:R-:W-:-:S13]  /*1160*/  ISETP.NE.AND P0, PT, R160, 0x3, PT ;  /* 0x00000003a000780c */ /* 0x000fda0003f05270 */
[----:B------:R-:W-:Y:S05]  /*1170*/  @!P0 BRA `(.L_x_14) ;  /* 0x0000000000048947 */ /* 0x000fea0003800000 */
[----:B------:R-:W-:Y:S01]  /*1180*/  BPT.TRAP 0x1 ;  /* 0x000000040000795c */ /* 0x000fe20000300000 */
.L_x_14:
[----:B------:R-:W-:Y:S02]  /*1190*/  IMAD.U32 R3, RZ, RZ, UR39 ;  /* 0x00000027ff037e24 */ /* 0x000fe4000f8e00ff */
[----:B------:R-:W-:-:S03]  /*11a0*/  IMAD.U32 R0, RZ, RZ, UR38 ;  /* 0x00000026ff007e24 */ /* 0x000fc6000f8e00ff */
[----:B------:R-:W-:Y:S02]  /*11b0*/  LEA R3, R3, UR42, 0x3 ;  /* 0x0000002a03037c11 */ /* 0x000fe4000f8e18ff */
[----:B------:R-:W-:-:S04]  /*11c0*/  SHF.L.U32 R0, R0, 0x1f, RZ ;  /* 0x0000001f00007819 */ /* 0x000fc800000006ff */
[----:B------:R2:W3:Y:S01]  /*11d0*/  SYNCS.PHASECHK.TRANS64.TRYWAIT P1, [R3+URZ], R0 ;  /* 0x00000000030075a7 */ /* 0x0004e2000802017f */
[----:B------:R-:W-:Y:S05]  /*11e0*/  @!P0 BRA `(.L_x_15) ;  /* 0x0000000000048947 */ /* 0x000fea0003800000 */
[----:B------:R-:W-:Y:S01]  /*11f0*/  BPT.TRAP 0x1 ;  /* 0x000000040000795c */ /* 0x000fe20000300000 */
.L_x_15:
[----:B---3--:R-:W-:Y:S05]  /*1200*/  @P1 BRA `(.L_x_16) ;  /* 0x0000000000081947 */ /* 0x008fea0003800000 */
[----:B------:R-:W3:Y:S02]  /*1210*/  SYNCS.PHASECHK.TRANS64.TRYWAIT P1, [R3+URZ], R0 ;  /* 0x00000000030075a7 */ /* 0x000ee4000802017f */
[----:B---3--:R-:W-:Y:S05]  /*1220*/  @!P1 BRA `(.L_x_17) ;  /* 0x000000a400089947 */ /* 0x008fea0003800000 */
.L_x_16:
[----:B------:R-:W-:-:S04]  /*1230*/  UISETP.LT.AND UP0, UPT, UR40, 0x1, UPT ;  /* 0x000000012800788c */ /* 0x000fc8000bf01270 */
[----:B------:R-:W-:-:S04]  /*1240*/  USEL UR4, UR40, 0x1, UP0 ;  /* 0x0000000128047887 */ /* 0x000fc80008000000 */
[----:B------:R-:W-:-:S06]  /*1250*/  UIADD3 UR4, UR40, -UR4, URZ ;  /* 0x8000000428047290 */ /* 0x000fcc000fffe03f */
[----:B--23--:R-:W-:Y:S01]  /*1260*/  IMAD.U32 R0, RZ, RZ, UR4 ;  /* 0x00000004ff007e24 */ /* 0x00cfe2000f8e00ff */
[----:B------:R-:W-:Y:S05]  /*1270*/  WARPSYNC.ALL ;  /* 0x0000000000007948 */ /* 0x000fea0003800000 */
[----:B------:R-:W-:Y:S01]  /*1280*/  ISETP.GE.AND P1, PT, R0, 0x1, PT ;  /* 0x000000010000780c */ /* 0x000fe20003f26270 */
[----:B------:R-:W-:Y:S01]  /*1290*/  UIADD3 UR4, UR42, 0x14100, URZ ;  /* 0x000141002a047890 */ /* 0x000fe2000fffe03f */
[----:B------:R-:W-:Y:S01]  /*12a0*/  WARPGROUP.ARRIVE ;  /* 0x00000000000079c5 */ /* 0x000fe20000000000 */
[----:B------:R-:W-:Y:S01]  /*12b0*/  UMOV UR9, 0x40000040 ;  /* 0x4000004000097882 */ /* 0x000fe20000000000 */
[----:B------:R-:W-:Y:S01]  /*12c0*/  UMOV UR11, 0x40000040 ;  /* 0x40000040000b7882 */ /* 0x000fe20000000000 */
[----:B------:R-:W-:-:S04]  /*12d0*/  USHF.R.U32.HI UR4, URZ, 0x4, UR4 ;  /* 0x000000043f047899 */ /* 0x000fc80008011604 */
[----:B------:R-:W-:Y:S02]  /*12e0*/  ULOP3.LUT UR5, UR4, 0x3fff, URZ, 0xc0, !UPT ;  /* 0x00003fff04057892 */ /* 0x000fe4000f8ec03f */
[----:B------:R-:W-:Y:S02]  /*12f0*/  ULOP3.LUT UR4, UR41, 0x10000, URZ, 0xfc, !UPT ;  /* 0x0001000029047892 */ /* 0x000fe4000f8efc3f */
[----:B------:R-:W-:Y:S02]  /*1300*/  ULOP3.LUT UR5, UR5, 0x10000, URZ, 0xfc, !UPT ;  /* 0x0001000005057892 */ /* 0x000fe4000f8efc3f */
[----:B------:R-:W-:Y:S02]  /*1310*/  ULEA UR6, UR39, UR4, 0xa ;  /* 0x0000000427067291 */ /* 0x000fe4000f8e503f */
[----:B------:R-:W-:-:S05]  /*1320*/  ULEA UR7, UR39, UR5, 0xb ;  /* 0x0000000527077291 */ /* 0x000fca000f8e583f */
[----:B------:R-:W-:Y:S02]  /*1330*/  UMOV UR8, UR6 ;  /* 0x0000000600087c82 */ /* 0x000fe40008000000 */
[----:B------:R-:W-:Y:S02]  /*1340*/  UMOV UR10, UR7 ;  /* 0x00000007000a7c82 */ /* 0x000fe40008000000 */
[----:B------:R-:W-:Y:S01]  /*1350*/  HGMMA.64x256x8.F32.TF32 R24, gdesc[UR8], RZ, !UPT, gsb0 ;  /* 0x07e00000081879f0 */ /* 0x000fe2000c0028ff */
[----:B------:R-:W-:Y:S02]  /*1360*/  UIADD3 UR8, UR6, 0x2, URZ ;  /* 0x0000000206087890 */ /* 0x000fe4000fffe03f */
[----:B------:R-:W-:Y:S01]  /*1370*/  UIADD3 UR10, UR7, 0x2, URZ ;  /* 0x00000002070a7890 */ /* 0x000fe2000fffe03f */
[----:B------:R-:W-:Y:S01]  /*1380*/  UMOV UR9, 0x40000040 ;  /* 0x4000004000097882 */ /* 0x000fe20000000000 */
[----:B------:R-:W-:Y:S01]  /*1390*/  UMOV UR11, 0x40000040 ;  /* 0x40000040000b7882 */ /* 0x000fe20000000000 */
[----:B------:R-:W-:-:S02]  /*13a0*/  WARPGROUP.DEPBAR.LE gsb0, 0x0 ;  /* 0x00008000000079c5 */ /* 0x000fc40000010000 */
[----:B------:R-:W-:-:S15]  /*13b0*/  WARPGROUP.ARRIVE ;  /* 0x00000000000079c5 */ /* 0x000fde0000000000 */
[----:B------:R-:W-:-:S05]  /*13c0*/  NOP ;  /* 0x0000000000007918 */ /* 0x000fca0000000000 */
[----:B------:R-:W-:Y:S01]  /*13d0*/  HGMMA.64x256x8.F32.TF32 R24, gdesc[UR8], R24, gsb0 ;  /* 0x07e00000081879f0 */ /* 0x000fe20008002818 */
[----:B------:R-:W-:Y:S02]  /*13e0*/  UIADD3 UR8, UR6, 0x4, URZ ;  /* 0x0000000406087890 */ /* 0x000fe4000fffe03f */
[----:B------:R-:W-:Y:S01]  /*13f0*/  UIADD3 UR10, UR7, 0x4, URZ ;  /* 0x00000004070a7890 */ /* 0x000fe2000fffe03f */
[----:B------:R-:W-:Y:S01]  /*1400*/  UMOV UR9, 0x40000040 ;  /* 0x4000004000097882 */ /* 0x000fe20000000000 */
[----:B------:R-:W-:Y:S01]  /*1410*/  UMOV UR11, 0x40000040 ;  /* 0x40000040000b7882 */ /* 0x000fe20000000000 */
[----:B------:R-:W-:Y:S02]  /*1420*/  WARPGROUP.DEPBAR.LE gsb0, 0x0 ;  /* 0x00008000000079c5 */ /* 0x000fe40000010000 */
        /* <DEDUP_REMOVED lines=10> */
[----:B------:R-:W-:Y:S03]  /*14d0*/  HGMMA.64x256x8.F32.TF32 R24, gdesc[UR8], R24, gsb0 ;  /* 0x07e00000081879f0 */ /* 0x000fe60008002818 */
[----:B------:R-:W-:Y:S02]  /*14e0*/  WARPGROUP.DEPBAR.LE gsb0, 0x0 ;  /* 0x00008000000079c5 */ /* 0x000fe40000010000 */
[----:B------:R-:W-:Y:S05]  /*14f0*/  @!P1 BRA `(.L_x_18) ;  /* 0x0000000400249947 */ /* 0x000fea0003800000 */
[----:B------:R-:W-:-:S04]  /*1500*/  UIADD3 UR6, UR39, 0x1, URZ ;  /* 0x0000000127067890 */ /* 0x000fc8000fffe03f */
[----:B------:R-:W-:-:S04]  /*1510*/  UISETP.NE.AND UP0, UPT, UR6, 0x5, UPT ;  /* 0x000000050600788c */ /* 0x000fc8000bf05270 */
[----:B------:R-:W-:Y:S02]  /*1520*/  USEL UR7, URZ, 0x1, UP0 ;  /* 0x000000013f077887 */ /* 0x000fe40008000000 */
[----:B------:R-:W-:Y:S02]  /*1530*/  USEL UR6, UR6, URZ, UP0 ;  /* 0x0000003f06067287 */ /* 0x000fe40008000000 */
[----:B------:R-:W-:-:S06]  /*1540*/  ULOP3.LUT UR7, UR38, UR7, URZ, 0x3c, !UPT ;  /* 0x0000000726077292 */ /* 0x000fcc000f8e3c3f */
[----:B01----:R-:W-:Y:S01]  /*1550*/  IMAD.U32 R5, RZ, RZ, UR7 ;  /* 0x00000007ff057e24 */ /* 0x003fe2000f8e00ff */
[----:B------:R-:W-:-:S06]  /*1560*/  UMOV UR7, UR39 ;  /* 0x0000002700077c82 */ /* 0x000fcc0008000000 */
.L_x_25:
[----:B01----:R-:W-:Y:S05]  /*1570*/  @!P0 BRA `(.L_x_19) ;  /* 0x0000000000048947 */ /* 0x003fea0003800000 */
[----:B------:R-:W-:Y:S01]  /*1580*/  BPT.TRAP 0x1 ;  /* 0x000000040000795c */ /* 0x000fe20000300000 */
.L_x_19:
[----:B------:R-:W0:Y:S01]  /*1590*/  S2UR UR9, SR_CgaCtaId ;  /* 0x00000000000979c3 */ /* 0x000e220000008800 */
[----:B------:R-:W-:Y:S01]  /*15a0*/  UMOV UR8, 0x400 ;  /* 0x0000040000087882 */ /* 0x000fe20000000000 */
[----:B------:R-:W-:Y:S01]  /*15b0*/  SHF.L.U32 R3, R5, 0x1f, RZ ;  /* 0x0000001f05037819 */ /* 0x000fe200000006ff */
[----:B0-----:R-:W-:-:S04]  /*15c0*/  ULEA UR14, UR9, UR8, 0x18 ;  /* 0x00000008090e7291 */ /* 0x001fc8000f8ec03f */
[----:B------:R-:W-:-:S09]  /*15d0*/  ULEA UR8, UR6, UR14, 0x3 ;  /* 0x0000000e06087291 */ /* 0x000fd2000f8e183f */
[----:B------:R0:W1:Y:S01]  /*15e0*/  SYNCS.PHASECHK.TRANS64.TRYWAIT P1, [UR8], R3 ;  /* 0x00000003ff0075a7 */ /* 0x0000620008020148 */
[----:B------:R-:W-:Y:S05]  /*15f0*/  @!P0 BRA `(.L_x_20) ;  /* 0x0000000000048947 */ /* 0x000fea0003800000 */
[----:B------:R-:W-:Y:S01]  /*1600*/  BPT.TRAP 0x1 ;  /* 0x000000040000795c */ /* 0x000fe20000300000 */
.L_x_20:
[----:B-1----:R-:W-:Y:S05]  /*1610*/  @P1 BRA `(.L_x_21) ;  /* 0x0000000000081947 */ /* 0x002fea0003800000 */
[----:B------:R-:W1:Y:S02]  /*1620*/  SYNCS.PHASECHK.TRANS64.TRYWAIT P1, [UR8], R3 ;  /* 0x00000003ff0075a7 */ /* 0x000e640008020148 */
[----:B-1----:R-:W-:Y:S05]  /*1630*/  @!P1 BRA `(.L_x_22) ;  /* 0x000000a000189947 */ /* 0x002fea0003800000 */
.L_x_21:
[----:B------:R-:W-:Y:S01]  /*1640*/  ULEA UR12, UR6, UR4, 0xa ;  /* 0x00000004060c7291 */ /* 0x000fe2000f8e503f */
[----:B------:R-:W-:Y:S01]  /*1650*/  WARPGROUP.ARRIVE ;  /* 0x00000000000079c5 */ /* 0x000fe20000000000 */
[----:B------:R-:W-:Y:S01]  /*1660*/  ULEA UR13, UR6, UR5, 0xb ;  /* 0x00000005060d7291 */ /* 0x000fe2000f8e583f */
[----:B------:R-:W-:Y:S01]  /*1670*/  UMOV UR9, 0x40000040 ;  /* 0x4000004000097882 */ /* 0x000fe20000000000 */
[----:B------:R-:W-:-:S03]  /*1680*/  UMOV UR11, 0x40000040 ;  /* 0x40000040000b7882 */ /* 0x000fc60000000000 */
[----:B------:R-:W-:Y:S02]  /*1690*/  UMOV UR8, UR12 ;  /* 0x0000000c00087c82 */ /* 0x000fe40008000000 */
[----:B------:R-:W-:Y:S02]  /*16a0*/  UMOV UR10, UR13 ;  /* 0x0000000d000a7c82 */ /* 0x000fe40008000000 */
[----:B------:R-:W-:Y:S01]  /*16b0*/  HGMMA.64x256x8.F32.TF32 R24, gdesc[UR8], R24, gsb0 ;  /* 0x07e00000081879f0 */ /* 0x000fe20008002818 */
        /* <DEDUP_REMOVED lines=26> */
[----:B------:R-:W-:Y:S01]  /*1860*/  BPT.TRAP 0x1 ;  /* 0x000000040000795c */ /* 0x000fe20000300000 */
.L_x_23:
[----:B------:R-:W-:Y:S01]  /*1870*/  ULEA UR8, UR7, UR14, 0x3 ;  /* 0x0000000e07087291 */ /* 0x000fe2000f8e183f */
[----:B------:R-:W-:-:S03]  /*1880*/  ISETP.GT.U32.AND P1, PT, R19, 0x1, PT ;  /* 0x000000011300780c */ /* 0x000fc60003f24070 */
[----:B------:R-:W-:-:S04]  /*1890*/  UIADD3 UR8, UR8, 0x28, URZ ;  /* 0x0000002808087890 */ /* 0x000fc8000fffe03f */
[----:B------:R-:W-:-:S09]  /*18a0*/  UPRMT UR8, URZ, 0x654, UR8 ;  /* 0x000006543f087896 */ /* 0x000fd20008000008 */
[----:B------:R-:W-:Y:S01]  /*18b0*/  SYNCS.ARRIVE.TRANS64.RED.A1T0 RZ, [UR8], RZ ;  /* 0x000000ffffff79a7 */ /* 0x000fe20008100408 */
[----:B------:R-:W-:Y:S05]  /*18c0*/  @P1 BRA `(.L_x_24) ;  /* 0x0000000000041947 */ /* 0x000fea0003800000 */
[----:B------:R-:W-:Y:S01]  /*18d0*/  BPT.TRAP 0x1 ;  /* 0x000000040000795c */ /* 0x000fe20000300000 */
.L_x_24:
[----:B------:R-:W-:Y:S01]  /*18e0*/  UIADD3 UR6, UR6, 0x1, URZ ;  /* 0x0000000106067890 */ /* 0x000fe2000fffe03f */
[C---:B------:R-:W-:Y:S01]  /*18f0*/  ISETP.GT.AND P1, PT, R0.reuse, 0x1, PT ;  /* 0x000000010000780c */ /* 0x040fe20003f24270 */
[----:B------:R-:W-:Y:S01]  /*1900*/  UIADD3 UR7, UR7, 0x1, URZ ;  /* 0x0000000107077890 */ /* 0x000fe2000fffe03f */
[----:B------:R-:W-:Y:S01]  /*1910*/  VIADD R0, R0, 0xffffffff ;  /* 0xffffffff00007836 */ /* 0x000fe20000000000 */
[----:B------:R-:W-:Y:S02]  /*1920*/  UISETP.NE.AND UP0, UPT, UR6, 0x5, UPT ;  /* 0x000000050600788c */ /* 0x000fe4000bf05270 */
[----:B------:R-:W-:Y:S02]  /*1930*/  UISETP.NE.AND UP1, UPT, UR7, 0x5, UPT ;  /* 0x000000050700788c */ /* 0x000fe4000bf25270 */
[----:B------:R-:W-:Y:S02]  /*1940*/  USEL UR8, URZ, 0x1, UP0 ;  /* 0x000000013f087887 */ /* 0x000fe40008000000 */
[----:B------:R-:W-:-:S02]  /*1950*/  USEL UR6, UR6, URZ, UP0 ;  /* 0x0000003f06067287 */ /* 0x000fc40008000000 */
[----:B------:R-:W-:Y:S02]  /*1960*/  USEL UR7, UR7, URZ, UP1 ;  /* 0x0000003f07077287 */ /* 0x000fe40008800000 */
[----:B------:R-:W-:Y:S01]  /*1970*/  LOP3.LUT R5, R5, UR8, RZ, 0x3c, !PT ;  /* 0x0000000805057c12 */ /* 0x000fe2000f8e3cff */
[----:B------:R-:W-:Y:S09]  /*1980*/  @P1 BRA `(.L_x_25) ;  /* 0xfffffff800f81947 */ /* 0x000ff2000383ffff */
.L_x_18:
[----:B------:R-:W2:Y:S02]  /*1990*/  LDC R0, c[0x0][0x28c] ;  /* 0x0000a300ff007b82 */ /* 0x000ea40000000800 */
[----:B--2---:R-:W-:-:S13]  /*19a0*/  ISETP.GE.AND P1, PT, R0, 0x1, PT ;  /* 0x000000010000780c */ /* 0x004fda0003f26270 */
[----:B------:R-:W-:Y:S05]  /*19b0*/  @!P1 BRA `(.L_x_26) ;  /* 0x0000000000489947 */ /* 0x000fea0003800000 */
[----:B------:R-:W-:Y:S05]  /*19c0*/  @!P0 BRA `(.L_x_27) ;  /* 0x0000000000048947 */ /* 0x000fea0003800000 */
[----:B------:R-:W-:Y:S01]  /*19d0*/  BPT.TRAP 0x1 ;  /* 0x000000040000795c */ /* 0x000fe20000300000 */
.L_x_27:
[----:B------:R-:W2:Y:S01]  /*19e0*/  S2UR UR7, SR_CgaCtaId ;  /* 0x00000000000779c3 */ /* 0x000ea20000008800 */
[----:B------:R-:W-:Y:S01]  /*19f0*/  UISETP.LT.AND UP0, UPT, UR40, 0x1, UPT ;  /* 0x000000012800788c */ /* 0x000fe2000bf01270 */
[----:B------:R-:W-:-:S03]  /*1a00*/  ISETP.GT.U32.AND P0, PT, R19, 0x1, PT ;  /* 0x000000011300780c */ /* 0x000fc60003f04070 */
[----:B------:R-:W-:-:S04]  /*1a10*/  USEL UR6, UR40, 0x1, UP0 ;  /* 0x0000000128067887 */ /* 0x000fc80008000000 */
[----:B------:R-:W-:-:S04]  /*1a20*/  UIADD3 UR6, UR39, UR40, -UR6 ;  /* 0x0000002827067290 */ /* 0x000fc8000fffe806 */
[----:B------:R-:W-:-:S04]  /*1a30*/  UIMAD.WIDE.U32 UR4, UR6, -0x33333333, URZ ;  /* 0xcccccccd060478a5 */ /* 0x000fc8000f8e003f */
[----:B------:R-:W-:-:S03]  /*1a40*/  USHF.R.U32.HI UR4, URZ, 0x2, UR5 ;  /* 0x000000023f047899 */ /* 0x000fc60008011605 */
[----:B------:R-:W-:Y:S01]  /*1a50*/  UMOV UR5, 0x400 ;  /* 0x0000040000057882 */ /* 0x000fe20000000000 */
[----:B------:R-:W-:Y:S02]  /*1a60*/  UIMAD UR6, UR4, -0x5, UR6 ;  /* 0xfffffffb040678a4 */ /* 0x000fe4000f8e0206 */
[----:B--2---:R-:W-:-:S04]  /*1a70*/  ULEA UR5, UR7, UR5, 0x18 ;  /* 0x0000000507057291 */ /* 0x004fc8000f8ec03f */
[----:B------:R-:W-:-:S04]  /*1a80*/  ULEA UR6, UR6, UR5, 0x3 ;  /* 0x0000000506067291 */ /* 0x000fc8000f8e183f */
[----:B------:R-:W-:-:S04]  /*1a90*/  UIADD3 UR6, UR6, 0x28, URZ ;  /* 0x0000002806067890 */ /* 0x000fc8000fffe03f */
[----:B------:R-:W-:-:S09]  /*1aa0*/  UPRMT UR6, URZ, 0x654, UR6 ;  /* 0x000006543f067896 */ /* 0x000fd20008000006 */
[----:B------:R-:W-:Y:S01]  /*1ab0*/  SYNCS.ARRIVE.TRANS64.RED.A1T0 RZ, [UR6], RZ ;  /* 0x000000ffffff79a7 */ /* 0x000fe20008100406 */
[----:B------:R-:W-:Y:S05]  /*1ac0*/  @P0 BRA `(.L_x_26) ;  /* 0x0000000000040947 */ /* 0x000fea0003800000 */
[----:B------:R-:W-:Y:S01]  /*1ad0*/  BPT.TRAP 0x1 ;  /* 0x000000040000795c */ /* 0x000fe20000300000 */
.L_x_26:
[----:B------:R-:W2:Y:S01]  /*1ae0*/  LDC R7, c[0x0][0x288] ;  /* 0x0000a200ff077b82 */ /* 0x000ea20000000800 */
[----:B01----:R-:W-:Y:S01]  /*1af0*/  SHF.R.U32.HI R3, RZ, 0x2, R18 ;  /* 0x00000002ff037819 */ /* 0x003fe20000011612 */
[----:B------:R-:W-:Y:S01]  /*1b00*/  UIADD3 UR39, UR40, UR39, URZ ;  /* 0x0000002728277290 */ /* 0x000fe2000fffe03f */
[C---:B------:R-:W-:Y:S01]  /*1b10*/  LOP3.LUT R4, R18.reuse, 0x60, RZ, 0xc0, !PT ;  /* 0x0000006012047812 */ /* 0x040fe200078ec0ff */
[----:B------:R-:W-:Y:S01]  /*1b20*/  ULDC UR7, c[0x0][0x284] ;  /* 0x0000a10000077ab9 */ /* 0x000fe20000000800 */
[----:B------:R-:W-:Y:S01]  /*1b30*/  LOP3.LUT R3, R3, 0x7, RZ, 0xc0, !PT ;  /* 0x0000000703037812 */ /* 0x000fe200078ec0ff */
[----:B------:R-:W-:Y:S01]  /*1b40*/  UISETP.GT.U32.AND UP0, UPT, UR39, 0x4, UPT ;  /* 0x000000042700788c */ /* 0x000fe2000bf04070 */
[----:B------:R-:W-:Y:S01]  /*1b50*/  SHF.R.U32.HI R10, RZ, 0x1, R4 ;  /* 0x00000001ff0a7819 */ /* 0x000fe20000011604 */
[----:B------:R-:W-:Y:S01]  /*1b60*/  IMAD.SHL.U32 R4, R18, 0x2, RZ ;  /* 0x0000000212047824 */ /* 0x000fe200078e00ff */
[----:B------:R-:W-:Y:S01]  /*1b70*/  LOP3.LUT R0, R22, 0x1, RZ, 0xc0, !PT ;  /* 0x0000000116007812 */ /* 0x000fe200078ec0ff */
[----:B------:R-:W-:Y:S01]  /*1b80*/  UISETP.LT.U32.AND UP0, UPT, UR40, 0x5, UP0 ;  /* 0x000000052800788c */ /* 0x000fe20008701070 */
[----:B------:R-:W-:Y:S01]  /*1b90*/  IADD3 R5, RZ, -R10, -R3 ;  /* 0x8000000aff057210 */ /* 0x000fe20007ffe803 */
[----:B------:R-:W-:Y:S01]  /*1ba0*/  UISETP.GE.U32.AND UP1, UPT, UR40, 0x5, UPT ;  /* 0x000000052800788c */ /* 0x000fe2000bf26070 */
[----:B------:R-:W-:Y:S01]  /*1bb0*/  LOP3.LUT R9, R4, 0x6, RZ, 0xc0, !PT ;  /* 0x0000000604097812 */ /* 0x000fe200078ec0ff */
[C---:B------:R-:W-:Y:S01]  /*1bc0*/  IMAD.SHL.U32 R6, R0.reuse, 0x40, RZ ;  /* 0x0000004000067824 */ /* 0x040fe200078e00ff */
[----:B------:R-:W-:Y:S01]  /*1bd0*/  SHF.R.S32.HI R21, RZ, 0x1f, R23 ;  /* 0x0000001fff157819 */ /* 0x000fe20000011417 */
[----:B------:R-:W-:Y:S01]  /*1be0*/  IMAD R11, R0, -0x40, R5 ;  /* 0xffffffc0000b7824 */ /* 0x000fe200078e0205 */
[----:B------:R-:W-:Y:S01]  /*1bf0*/  LOP3.LUT R0, R18, 0x3, RZ, 0xc0, !PT ;  /* 0x0000000312007812 */ /* 0x000fe200078ec0ff */
[----:B------:R-:W-:Y:S01]  /*1c00*/  ULDC.64 UR8, c[0x0][0x5d0] ;  /* 0x0001740000087ab9 */ /* 0x000fe20000000a00 */
[----:B------:R-:W-:Y:S01]  /*1c10*/  PRMT R8, R9, 0x6540, R152 ;  /* 0x0000654009087816 */ /* 0x000fe20000000098 */
[----:B------:R-:W-:Y:S01]  /*1c20*/  IMAD.SHL.U32 R152, R152, 0x100, RZ ;  /* 0x0000010098987824 */ /* 0x000fe200078e00ff */
[----:B------:R-:W-:Y:S01]  /*1c30*/  UIMAD.WIDE.U32 UR4, UR39, -0x33333333, URZ ;  /* 0xcccccccd270478a5 */ /* 0x000fe2000f8e003f */
[----:B------:R-:W-:Y:S01]  /*1c40*/  IMAD R4, R21, UR8, RZ ;  /* 0x0000000815047c24 */ /* 0x000fe2000f8e02ff */
[----:B------:R-:W-:Y:S01]  /*1c50*/  USEL UR6, URZ, 0x1, !UP0 ;  /* 0x000000013f067887 */ /* 0x000fe2000c000000 */
[----:B--2---:R-:W-:Y:S01]  /*1c60*/  IMAD R13, R0, -0x2, R7 ;  /* 0xfffffffe000d7824 */ /* 0x004fe200078e0207 */
[----:B------:R-:W-:Y:S01]  /*1c70*/  ISETP.GE.AND P0, PT, R152, R7, PT ;  /* 0x000000079800720c */ /* 0x000fe20003f06270 */
[C---:B------:R-:W-:Y:S01]  /*1c80*/  IMAD.SHL.U32 R0, R153.reuse, 0x80, RZ ;  /* 0x0000008099007824 */ /* 0x040fe200078e00ff */
[----:B------:R-:W-:Y:S01]  /*1c90*/  SHF.R.S32.HI R9, RZ, 0x1f, R8 ;  /* 0x0000001fff097819 */ /* 0x000fe20000011408 */
[----:B------:R-:W-:Y:S01]  /*1ca0*/  USHF.R.U32.HI UR4, URZ, 0x2, UR5 ;  /* 0x000000023f047899 */ /* 0x000fe20008011605 */
[----:B------:R-:W-:Y:S01]  /*1cb0*/  LOP3.LUT R3, R6, 0x40, R3, 0xe2, !PT ;  /* 0x0000004006037812 */ /* 0x000fe200078ee203 */
[----:B------:R-:W-:Y:S01]  /*1cc0*/  ULOP3.LUT UR38, UR38, UR6, URZ, 0x3c, !UPT ;  /* 0x0000000626267292 */ /* 0x000fe2000f8e3c3f */
[C---:B------:R-:W-:Y:S01]  /*1cd0*/  ISETP.GE.OR P0, PT, R0.reuse, UR7, P0 ;  /* 0x0000000700007c0c */ /* 0x040fe20008706670 */
[----:B------:R-:W-:Y:S01]  /*1ce0*/  IMAD.WIDE R6, R153, 0x80, RZ ;  /* 0x0000008099067825 */ /* 0x000fe200078e02ff */
[----:B------:R-:W-:Y:S01]  /*1cf0*/  UIMAD UR39, UR4, -0x5, UR39 ;  /* 0xfffffffb042778a4 */ /* 0x000fe2000f8e0227 */
[----:B------:R-:W-:Y:S01]  /*1d00*/  IADD3 R0, -R0, UR7, R11 ;  /* 0x0000000700007c10 */ /* 0x000fe2000fffe10b */
[----:B------:R-:W-:Y:S01]  /*1d10*/  @UP1 ULOP3.LUT UR38, UR38, 0x1, UR4, 0x78, !UPT ;  /* 0x0000000126261892 */ /* 0x000fe2000f8e7804 */
[C---:B------:R-:W-:Y:S01]  /*1d20*/  IMAD R15, R23.reuse, UR9, R4 ;  /* 0x00000009170f7c24 */ /* 0x040fe2000f8e0204 */
[----:B------:R-:W-:Y:S01]  /*1d30*/  LOP3.LUT R169, R6, R3, R10, 0xfe, !PT ;  /* 0x0000000306a97212 */ /* 0x000fe200078efe0a */
[----:B------:R-:W-:-:S04]  /*1d40*/  IMAD.WIDE.U32 R4, R23, UR8, R8 ;  /* 0x0000000817047c25 */ /* 0x000fc8000f8e0008 */
[----:B------:R-:W-:Y:S02]  /*1d50*/  IMAD.IADD R5, R5, 0x1, R15 ;  /* 0x0000000105057824 */ /* 0x000fe400078e020f */
[----:B------:R-:W-:Y:S02]  /*1d60*/  IMAD.IADD R3, R13, 0x1, -R152 ;  /* 0x000000010d037824 */ /* 0x000fe400078e0a98 */
[----:B------:R-:W-:Y:S01]  /*1d70*/  IMAD.MOV.U32 R153, RZ, RZ, -0x1 ;  /* 0xffffffffff997424 */ /* 0x000fe200078e00ff */
[----:B------:R-:W-:Y:S06]  /*1d80*/  @P0 BRA `(.L_x_28) ;  /* 0x0000007800d80947 */ /* 0x000fec0003800000 */
[----:B------:R-:W0:Y:S01]  /*1d90*/  LDC.64 R10, c[0x0][0x5c8] ;  /* 0x00017200ff0a7b82 */ /* 0x000e220000000a00 */
[----:B-----5:R-:W-:Y:S01]  /*1da0*/  FSETP.NEU.AND P0, PT, R155, RZ, PT ;  /* 0x000000ff9b00720b */ /* 0x020fe20003f0d000 */
[----:B------:R-:W-:Y:S01]  /*1db0*/  BSSY B0, `(.L_x_28) ;  /* 0x00007b3000007945 */ /* 0x000fe20003800000 */
[----:B------:R-:W-:-:S04]  /*1dc0*/  ISETP.GT.AND P1, PT, R3, RZ, PT ;  /* 0x000000ff0300720c */ /* 0x000fc80003f24270 */
[----:B------:R-:W-:Y:S01]  /*1dd0*/  ISETP.GT.AND P2, PT, R0, RZ, P1 ;  /* 0x000000ff0000720c */ /* 0x000fe20000f44270 */
[-C--:B0-----:R-:W-:Y:S02]  /*1de0*/  IMAD R12, R7, R10.reuse, RZ ;  /* 0x0000000a070c7224 */ /* 0x081fe400078e02ff */
[----:B------:R-:W-:-:S04]  /*1df0*/  IMAD.WIDE.U32 R162, R169, R10, R4 ;  /* 0x0000000aa9a27225 */ /* 0x000fc800078e0004 */
[----:B------:R-:W-:-:S04]  /*1e00*/  IMAD R5, R169, R11, R12 ;  /* 0x0000000ba9057224 */ /* 0x000fc800078e020c */
[----:B------:R-:W-:Y:S01]  /*1e10*/  IMAD.IADD R171, R163, 0x1, R5 ;  /* 0x00000001a3ab7824 */ /* 0x000fe200078e0205 */
[----:B------:R-:W-:Y:S06]  /*1e20*/  @!P0 BRA `(.L_x_29) ;  /* 0x0000005400948947 */ /* 0x000fec0003800000 */
[----:B------:R-:W0:Y:S01]  /*1e30*/  LDC.64 R14, c[0x0][0x5b8] ;  /* 0x00016e00ff0e7b82 */ /* 0x000e220000000a00 */
[----:B------:R-:W-:-:S07]  /*1e40*/  ULDC.64 UR4, c[0x0][0x5c0] ;  /* 0x0001700000047ab9 */ /* 0x000fce0000000a00 */
[----:B------:R-:W1:Y:S08]  /*1e50*/  LDC.64 R166, c[0x0][0x5b0] ;  /* 0x00016c00ffa67b82 */ /* 0x000e700000000a00 */
[----:B------:R-:W2:Y:S01]  /*1e60*/  LDC.64 R12, c[0x0][0x5a8] ;  /* 0x00016a00ff0c7b82 */ /* 0x000ea20000000a00 */
[-C--:B0-----:R-:W-:Y:S02]  /*1e70*/  IMAD R4, R21, R14.reuse, RZ ;  /* 0x0000000e15047224 */ /* 0x081fe400078e02ff */
[----:B------:R-:W-:-:S04]  /*1e80*/  IMAD.WIDE.U32 R164, R23, R14, R8 ;  /* 0x0000000e17a47225 */ /* 0x000fc800078e0008 */
[----:B------:R-:W-:Y:S02]  /*1e90*/  IMAD R161, R23, R15, R4 ;  /* 0x0000000f17a17224 */ /* 0x000fe400078e0204 */
[-C--:B-1----:R-:W-:Y:S02]  /*1ea0*/  IMAD R6, R7, R166.reuse, RZ ;  /* 0x000000a607067224 */ /* 0x082fe400078e02ff */
[----:B------:R-:W-:Y:S02]  /*1eb0*/  IMAD.IADD R21, R165, 0x1, R161 ;  /* 0x00000001a5157824 */ /* 0x000fe400078e02a1 */
[----:B------:R-:W-:Y:S02]  /*1ec0*/  IMAD.MOV.U32 R20, RZ, RZ, R164 ;  /* 0x000000ffff147224 */ /* 0x000fe400078e00a4 */
[C---:B------:R-:W-:Y:S02]  /*1ed0*/  IMAD R163, R169.reuse, R167, R6 ;  /* 0x000000a7a9a37224 */ /* 0x040fe400078e0206 */
[----:B------:R-:W-:-:S04]  /*1ee0*/  IMAD.WIDE.U32 R4, R169, R166, R20 ;  /* 0x000000a6a9047225 */ /* 0x000fc800078e0014 */
[----:B------:R-:W-:Y:S01]  /*1ef0*/  IMAD.IADD R5, R5, 0x1, R163 ;  /* 0x0000000105057824 */ /* 0x000fe200078e02a3 */
[----:B--2---:R-:W-:-:S04]  /*1f00*/  LEA R6, P0, R4, R12, 0x2 ;  /* 0x0000000c04067211 */ /* 0x004fc800078010ff */
[----:B------:R-:W-:-:S05]  /*1f10*/  LEA.HI.X R7, R4, R13, R5, 0x2, P0 ;  /* 0x0000000d04077211 */ /* 0x000fca00000f1405 */
[----:B------:R0:W2:Y:S01]  /*1f20*/  @P2 LDG.E.LTC128B R15, desc[UR36][R6.64] ;  /* 0x00000024060f2981 */ /* 0x0000a2000c1e1920 */
[----:B------:R-:W-:Y:S01]  /*1f30*/  IMAD.WIDE.U32 R4, R169, R166, R8 ;  /* 0x000000a6a9047225 */ /* 0x000fe200078e0008 */
[----:B------:R-:W-:Y:S01]  /*1f40*/  ISETP.GT.AND P0, PT, R3, 0x1, PT ;  /* 0x000000010300780c */ /* 0x000fe20003f04270 */
[----:B------:R-:W-:Y:S02]  /*1f50*/  BSSY B1, `(.L_x_30) ;  /* 0x0000013000017945 */ /* 0x000fe40003800000 */
[----:B------:R-:W-:Y:S02]  /*1f60*/  IMAD.IADD R5, R163, 0x1, R5 ;  /* 0x00000001a3057824 */ /* 0x000fe400078e0205 */
[----:B------:R-:W-:Y:S02]  /*1f70*/  IMAD.SHL.U32 R158, R166, 0x8, RZ ;  /* 0x00000008a69e7824 */ /* 0x000fe400078e00ff */
[----:B------:R-:W-:Y:S01]  /*1f80*/  IMAD.WIDE.U32 R156, R23, R14, R4 ;  /* 0x0000000e179c7225 */ /* 0x000fe200078e0004 */
[----:B------:R-:W-:-:S03]  /*1f90*/  LEA R4, P3, R162, UR4, 0x2 ;  /* 0x00000004a2047c11 */ /* 0x000fc6000f8610ff */
[----:B0-----:R-:W-:Y:S01]  /*1fa0*/  IMAD.IADD R7, R161, 0x1, R157 ;  /* 0x00000001a1077824 */ /* 0x001fe200078e029d */
[----:B------:R-:W-:Y:S02]  /*1fb0*/  LEA.HI.X R5, R162, UR5, R171, 0x2, P3 ;  /* 0x00000005a2057c11 */ /* 0x000fe400098f14ab */
[----:B------:R-:W-:Y:S02]  /*1fc0*/  ISETP.GT.AND P3, PT, R0, RZ, P0 ;  /* 0x000000ff0000720c */ /* 0x000fe40000764270 */
[----:B------:R-:W-:-:S04]  /*1fd0*/  LEA R6, P4, R156, R12, 0x2 ;  /* 0x0000000c9c067211 */ /* 0x000fc800078810ff */
[----:B------:R-:W-:Y:S02]  /*1fe0*/  LEA.HI.X R7, R156, R13, R7, 0x2, P4 ;  /* 0x0000000d9c077211 */ /* 0x000fe400020f1407 */
[----:B--2---:R-:W-:-:S05]  /*1ff0*/  LOP3.LUT R152, R15, 0xffffe000, RZ, 0xc0, !PT ;  /* 0xffffe0000f987812 */ /* 0x004fca00078ec0ff */
[----:B------:R-:W-:-:S04]  /*2000*/  FMUL R159, R152, R155 ;  /* 0x0000009b989f7220 */ /* 0x000fc80000400000 */
[----:B------:R-:W-:Y:S01]  /*2010*/  FFMA R173, R24, R154, R159 ;  /* 0x0000009a18ad7223 */ /* 0x000fe2000000009f */
[----:B------:R-:W-:-:S04]  /*2020*/  SHF.L.U64.HI R159, R166, 0x3, R167 ;  /* 0x00000003a69f7819 */ /* 0x000fc800000102a7 */
[----:B------:R-:W-:Y:S01]  /*2030*/  F2FP.TF32.F32.PACK_B R173, R173 ;  /* 0x000000adffad723e */ /* 0x000fe200024050ff */
[----:B------:R-:W-:-:S04]  /*2040*/  IMAD.WIDE.U32 R158, R169, R166, R158 ;  /* 0x000000a6a99e7225 */ /* 0x000fc800078e009e */
[----:B------:R0:W-:Y:S01]  /*2050*/  @P2 STG.E desc[UR36][R4.64], R173 ;  /* 0x000000ad04002986 */ /* 0x0001e2000c101924 */
[----:B------:R-:W-:Y:S05]  /*2060*/  @!P3 BRA `(.L_x_31) ;  /* 0x000000000004b947 */ /* 0x000fea0003800000 */
[----:B------:R1:W5:Y:S02]  /*2070*/  LDG.E.LTC128B R15, desc[UR36][R6.64+0x4] ;  /* 0x00000424060f7981 */ /* 0x000364000c1e1920 */
.L_x_31:
[----:B------:R-:W-:Y:S05]  /*2080*/  BSYNC B1 ;  /* 0x0000000000017941 */ /* 0x000fea0003800000 */
.L_x_30:
[----:B-----5:R-:W-:Y:S01]  /*2090*/  LOP3.LUT R20, R15, 0xffffe000, RZ, 0xc0, !PT ;  /* 0xffffe0000f147812 */ /* 0x020fe200078ec0ff */
[----:B------:R-:W-:Y:S01]  /*20a0*/  IMAD.IADD R163, R163, 0x1, R159 ;  /* 0x00000001a3a37824 */ /* 0x000fe200078e029f */
[----:B------:R-:W-:Y:S01]  /*20b0*/  IADD3 R164, P2, R164, R158, RZ ;  /* 0x0000009ea4a47210 */ /* 0x000fe20007f5e0ff */
[----:B------:R-:W-:Y:S01]  /*20c0*/  IMAD.MOV.U32 R152, RZ, RZ, R15 ;  /* 0x000000ffff987224 */ /* 0x000fe200078e000f */
[----:B------:R-:W-:Y:S01]  /*20d0*/  ISETP.GT.AND P1, PT, R0, 0x8, P1 ;  /* 0x000000080000780c */ /* 0x000fe20000f24270 */
[----:B------:R-:W-:Y:S02]  /*20e0*/  FMUL R20, R20, R155 ;  /* 0x0000009b14147220 */ /* 0x000fe40000400000 */
[----:B------:R-:W-:Y:S02]  /*20f0*/  IMAD.X R21, R163, 0x1, R21, P2 ;  /* 0x00000001a3157824 */ /* 0x000fe400010e0615 */
[----:B------:R-:W-:Y:S01]  /*2100*/  FFMA R157, R25, R154, R20 ;  /* 0x0000009a199d7223 */ /* 0x000fe20000000014 */
[----:B------:R-:W-:-:S04]  /*2110*/  LEA R20, P2, R164, R12, 0x2 ;  /* 0x0000000ca4147211 */ /* 0x000fc800078410ff */
[----:B------:R-:W-:Y:S02]  /*2120*/  F2FP.TF32.F32.PACK_B R157, R157 ;  /* 0x0000009dff9d723e */ /* 0x000fe400024050ff */
[----:B------:R-:W-:-:S03]  /*2130*/  LEA.HI.X R21, R164, R13, R21, 0x2, P2 ;  /* 0x0000000da4157211 */ /* 0x000fc600010f1415 */
[----:B------:R2:W-:Y:S04]  /*2140*/  @P3 STG.E desc[UR36][R4.64+0x4], R157 ;  /* 0x0000049d04003986 */ /* 0x0005e8000c101924 */
[----:B------:R-:W3:Y:S01]  /*2150*/  @P1 LDG.E.LTC128B R152, desc[UR36][R20.64] ;  /* 0x0000002414981981 */ /* 0x000ee2000c1e1920 */
[----:B------:R-:W-:Y:S01]  /*2160*/  IADD3 R8, P2, R8, R158, RZ ;  /* 0x0000009e08087210 */ /* 0x000fe20007f5e0ff */
[----:B------:R-:W-:Y:S01]  /*2170*/  BSSY B1, `(.L_x_32) ;  /* 0x0000011000017945 */ /* 0x000fe20003800000 */
[----:B------:R-:W-:Y:S02]  /*2180*/  SHF.L.U64.HI R11, R10, 0x5, R11 ;  /* 0x000000050a0b7819 */ /* 0x000fe4000001020b */
[----:B------:R-:W-:Y:S01]  /*2190*/  ISETP.GT.AND P0, PT, R0, 0x8, P0 ;  /* 0x000000080000780c */ /* 0x000fe20000704270 */
[----:B------:R-:W-:Y:S01]  /*21a0*/  IMAD.X R9, R9, 0x1, R163, P2 ;  /* 0x0000000109097824 */ /* 0x000fe200010e06a3 */
[----:B------:R-:W-:Y:S01]  /*21b0*/  LEA R10, P2, R10, R4, 0x5 ;  /* 0x000000040a0a7211 */ /* 0x000fe200078428ff */
[----:B------:R-:W-:-:S04]  /*21c0*/  IMAD.WIDE.U32 R14, R23, R14, R8 ;  /* 0x0000000e170e7225 */ /* 0x000fc800078e0008 */
[----:B------:R-:W-:Y:S01]  /*21d0*/  IMAD.X R11, R11, 0x1, R5, P2 ;  /* 0x000000010b0b7824 */ /* 0x000fe200010e0605 */
[----:B------:R-:W-:Y:S01]  /*21e0*/  LEA R8, P3, R14, R12, 0x2 ;  /* 0x0000000c0e087211 */ /* 0x000fe200078610ff */
[----:B------:R-:W-:-:S05]  /*21f0*/  IMAD.IADD R9, R161, 0x1, R15 ;  /* 0x00000001a1097824 */ /* 0x000fca00078e020f */
[----:B------:R-:W-:Y:S02]  /*2200*/  LEA.HI.X R9, R14, R13, R9, 0x2, P3 ;  /* 0x0000000d0e097211 */ /* 0x000fe400018f1409 */
[----:B---3--:R-:W-:-:S05]  /*2210*/  LOP3.LUT R24, R152, 0xffffe000, RZ, 0xc0, !PT ;  /* 0xffffe00098187812 */ /* 0x008fca00078ec0ff */
[----:B------:R-:W-:-:S04]  /*2220*/  FMUL R25, R24, R155 ;  /* 0x0000009b18197220 */ /* 0x000fc80000400000 */
[----:B------:R-:W-:-:S05]  /*2230*/  FFMA R25, R26, R154, R25 ;  /* 0x0000009a1a197223 */ /* 0x000fca0000000019 */
[----:B------:R-:W-:-:S05]  /*2240*/  F2FP.TF32.F32.PACK_B R25, R25 ;  /* 0x00000019ff19723e */ /* 0x000fca00024050ff */
[----:B------:R2:W-:Y:S01]  /*2250*/  @P1 STG.E desc[UR36][R10.64], R25 ;  /* 0x000000190a001986 */ /* 0x0005e2000c101924 */
[----:B------:R-:W-:Y:S05]  /*2260*/  @!P0 BRA `(.L_x_33) ;  /* 0x0000000000048947 */ /* 0x000fea0003800000 */
[----:B------:R3:W5:Y:S02]  /*2270*/  LDG.E.LTC128B R152, desc[UR36][R8.64+0x4] ;  /* 0x0000042408987981 */ /* 0x000764000c1e1920 */
.L_x_33:
[----:B------:R-:W-:Y:S05]  /*2280*/  BSYNC B1 ;  /* 0x0000000000017941 */ /* 0x000fea0003800000 */
.L_x_32:
[----:B-----5:R-:W-:Y:S01]  /*2290*/  LOP3.LUT R12, R152, 0xffffe000, RZ, 0xc0, !PT ;  /* 0xffffe000980c7812 */ /* 0x020fe200078ec0ff */
[----:B------:R-:W-:Y:S01]  /*22a0*/  BSSY B1, `(.L_x_34) ;  /* 0x0000009000017945 */ /* 0x000fe20003800000 */
[----:B------:R-:W-:-:S03]  /*22b0*/  ISETP.GT.AND P1, PT, R3, 0x8, PT ;  /* 0x000000080300780c */ /* 0x000fc60003f24270 */
[----:B------:R-:W-:Y:S01]  /*22c0*/  FMUL R12, R12, R155 ;  /* 0x0000009b0c0c7220 */ /* 0x000fe20000400000 */
[----:B------:R-:W-:-:S03]  /*22d0*/  ISETP.GT.AND P2, PT, R0, RZ, P1 ;  /* 0x000000ff0000720c */ /* 0x000fc60000f44270 */
[----:B------:R-:W-:-:S05]  /*22e0*/  FFMA R27, R27, R154, R12 ;  /* 0x0000009a1b1b7223 */ /* 0x000fca000000000c */
[----:B------:R-:W-:-:S05]  /*22f0*/  F2FP.TF32.F32.PACK_B R27, R27 ;  /* 0x0000001bff1b723e */ /* 0x000fca00024050ff */
[----:B------:R4:W-:Y:S01]  /*2300*/  @P0 STG.E desc[UR36][R10.64+0x4], R27 ;  /* 0x0000041b0a000986 */ /* 0x0009e2000c101924 */
[----:B------:R-:W-:Y:S05]  /*2310*/  @!P2 BRA `(.L_x_35) ;  /* 0x000000000004a947 */ /* 0x000fea0003800000 */
[----:B------:R0:W5:Y:S02]  /*2320*/  LDG.E.LTC128B R152, desc[UR36][R6.64+0x20] ;  /* 0x0000202406987981 */ /* 0x000164000c1e1920 */
.L_x_35:
[----:B------:R-:W-:Y:S05]  /*2330*/  BSYNC B1 ;  /* 0x0000000000017941 */ /* 0x000fea0003800000 */
.L_x_34:
        /* <DEDUP_REMOVED lines=10> */
.L_x_37:
[----:B------:R-:W-:Y:S05]  /*23e0*/  BSYNC B1 ;  /* 0x0000000000017941 */ /* 0x000fea0003800000 */
.L_x_36:
[----:B-----5:R-:W-:Y:S01]  /*23f0*/  LOP3.LUT R12, R152, 0xffffe000, RZ, 0xc0, !PT ;  /* 0xffffe000980c7812 */ /* 0x020fe200078ec0ff */
[----:B------:R-:W-:Y:S01]  /*2400*/  BSSY B1, `(.L_x_38) ;  /* 0x0000008000017945 */ /* 0x000fe20003800000 */
[----:B------:R-:W-:-:S03]  /*2410*/  ISETP.GT.AND P1, PT, R0, 0x8, P1 ;  /* 0x000000080000780c */ /* 0x000fc60000f24270 */
[----:B------:R-:W-:-:S04]  /*2420*/  FMUL R12, R12, R155 ;  /* 0x0000009b0c0c7220 */ /* 0x000fc80000400000 */
[----:B------:R-:W-:-:S05]  /*2430*/  FFMA R29, R29, R154, R12 ;  /* 0x0000009a1d1d7223 */ /* 0x000fca000000000c */
[----:B------:R-:W-:-:S05]  /*2440*/  F2FP.TF32.F32.PACK_B R29, R29 ;  /* 0x0000001dff1d723e */ /* 0x000fca00024050ff */
[----:B------:R0:W-:Y:S01]  /*2450*/  @P3 STG.E desc[UR36][R4.64+0x24], R29 ;  /* 0x0000241d04003986 */ /* 0x0001e2000c101924 */
[----:B------:R-:W-:Y:S05]  /*2460*/  @!P1 BRA `(.L_x_39) ;  /* 0x0000000000049947 */ /* 0x000fea0003800000 */
[----:B------:R0:W5:Y:S02]  /*2470*/  LDG.E.LTC128B R152, desc[UR36][R8.64+0x20] ;  /* 0x0000202408987981 */ /* 0x000164000c1e1920 */
.L_x_39:
[----:B------:R-:W-:Y:S05]  /*2480*/  BSYNC B1 ;  /* 0x0000000000017941 */ /* 0x000fea0003800000 */
.L_x_38:
[----:B-----5:R-:W-:Y:S01]  /*2490*/  LOP3.LUT R12, R152, 0xffffe000, RZ, 0xc0, !PT ;  /* 0xffffe000980c7812 */ /* 0x020fe200078ec0ff */
[----:B------:R-:W-:Y:S01]  /*24a0*/  BSSY B1, `(.L_x_40) ;  /* 0x0000008000017945 */ /* 0x000fe20003800000 */
[----:B------:R-:W-:-:S03]  /*24b0*/  ISETP.GT.AND P0, PT, R0, 0x8, P0 ;  /* 0x000000080000780c */ /* 0x000fc60000704270 */
[----:B0-----:R-:W-:-:S04]  /*24c0*/  FMUL R13, R12, R155 ;  /* 0x0000009b0c0d7220 */ /* 0x001fc80000400000 */
[----:B------:R-:W-:-:S05]  /*24d0*/  FFMA R13, R30, R154, R13 ;  /* 0x0000009a1e0d7223 */ /* 0x000fca000000000d */
[----:B------:R-:W-:-:S05]  /*24e0*/  F2FP.TF32.F32.PACK_B R13, R13 ;  /* 0x0000000dff0d723e */ /* 0x000fca00024050ff */
[----:B------:R0:W-:Y:S01]  /*24f0*/  @P1 STG.E desc[UR36][R10.64+0x20], R13 ;  /* 0x0000200d0a001986 */ /* 0x0001e2000c101924 */
[----:B------:R-:W-:Y:S05]  /*2500*/  @!P0 BRA `(.L_x_41) ;  /* 0x0000000000048947 */ /* 0x000fea0003800000 */
[----:B------:R0:W5:Y:S02]  /*2510*/  LDG.E.LTC128B R152, desc[UR36][R8.64+0x24] ;  /* 0x0000242408987981 */ /* 0x000164000c1e1920 */
.L_x_41:
[----:B------:R-:W-:Y:S05]  /*2520*/  BSYNC B1 ;  /* 0x0000000000017941 */ /* 0x000fea0003800000 */
.L_x_40:
        /* <DEDUP_REMOVED lines=10> */
.L_x_43:
[----:B------:R-:W-:Y:S05]  /*25d0*/  BSYNC B1 ;  /* 0x0000000000017941 */ /* 0x000fea0003800000 */
.L_x_42:
[----:B-----5:R-:W-:Y:S01]  /*25e0*/  LOP3.LUT R12, R152, 0xffffe000, RZ, 0xc0, !PT ;  /* 0xffffe000980c7812 */ /* 0x020fe200078ec0ff */
[----:B------:R-:W-:Y:S01]  /*25f0*/  BSSY B1, `(.L_x_44) ;  /* 0x0000009000017945 */ /* 0x000fe20003800000 */
[----:B------:R-:W-:-:S03]  /*2600*/  ISETP.GT.AND P0, PT, R3, 0x11, PT ;  /* 0x000000110300780c */ /* 0x000fc60003f04270 */
[----:B0-----:R-:W-:Y:S01]  /*2610*/  FMUL R13, R12, R155 ;  /* 0x0000009b0c0d7220 */ /* 0x001fe20000400000 */
[----:B------:R-:W-:-:S03]  /*2620*/  ISETP.GT.AND P3, PT, R0, RZ, P0 ;  /* 0x000000ff0000720c */ /* 0x000fc60000764270 */
[----:B------:R-:W-:-:S05]  /*2630*/  FFMA R13, R32, R154, R13 ;  /* 0x0000009a200d7223 */ /* 0x000fca000000000d */
[----:B------:R-:W-:-:S05]  /*2640*/  F2FP.TF32.F32.PACK_B R13, R13 ;  /* 0x0000000dff0d723e */ /* 0x000fca00024050ff */
[----:B------:R0:W-:Y:S01]  /*2650*/  @P2 STG.E desc[UR36][R4.64+0x40], R13 ;  /* 0x0000400d04002986 */ /* 0x0001e2000c101924 */
[----:B------:R-:W-:Y:S05]  /*2660*/  @!P3 BRA `(.L_x_45) ;  /* 0x000000000004b947 */ /* 0x000fea0003800000 */
[----:B------:R0:W5:Y:S02]  /*2670*/  LDG.E.LTC128B R152, desc[UR36][R6.64+0x44] ;  /* 0x0000442406987981 */ /* 0x000164000c1e1920 */
.L_x_45:
[----:B------:R-:W-:Y:S05]  /*2680*/  BSYNC B1 ;  /* 0x0000000000017941 */ /* 0x000fea0003800000 */
.L_x_44:
        /* <DEDUP_REMOVED lines=9> */
.L_x_47:
[----:B------:R-:W-:Y:S05]  /*2720*/  BSYNC B1 ;  /* 0x0000000000017941 */ /* 0x000fea0003800000 */
.L_x_46:
        /* <DEDUP_REMOVED lines=9> */
.L_x_49:
[----:B------:R-:W-:Y:S05]  /*27c0*/  BSYNC B1 ;  /* 0x0000000000017941 */ /* 0x000fea0003800000 */
.L_x_48:
        /* <DEDUP_REMOVED lines=10> */
.L_x_51:
[----:B------:R-:W-:Y:S05]  /*2870*/  BSYNC B1 ;  /* 0x0000000000017941 */ /* 0x000fea0003800000 */
.L_x_50:
        /* <DEDUP_REMOVED lines=10> */
.L_x_53:
[----:B------:R-:W-:Y:S05]  /*2920*/  BSYNC B1 ;  /* 0x0000000000017941 */ /* 0x000fea0003800000 */
.L_x_52:
        /* <DEDUP_REMOVED lines=9> */
.L_x_55:
[----:B------:R-:W-:Y:S05]  /*29c0*/  BSYNC B1 ;  /* 0x0000000000017941 */ /* 0x000fea0003800000 */
.L_x_54:
        /* <DEDUP_REMOVED lines=9> */
.L_x_57:
[----:B------:R-:W-:Y:S05]  /*2a60*/  BSYNC B1 ;  /* 0x0000000000017941 */ /* 0x000fea0003800000 */
.L_x_56:
        /* <DEDUP_REMOVED lines=10> */
.L_x_59:
[----:B------:R-:W-:Y:S05]  /*2b10*/  BSYNC B1 ;  /* 0x0000000000017941 */ /* 0x000fea0003800000 */
.L_x_58:
        /* <DEDUP_REMOVED lines=10> */
.L_x_61:
[----:B------:R-:W-:Y:S05]  /*2bc0*/  BSYNC B1 ;  /* 0x0000000000017941 */ /* 0x000fea0003800000 */
.L_x_60:
        /* <DEDUP_REMOVED lines=9> */
.L_x_63:
[----:B------:R-:W-:Y:S05]  /*2c60*/  BSYNC B1 ;  /* 0x0000000000017941 */ /* 0x000fea0003800000 */
.L_x_62:
        /* <DEDUP_REMOVED lines=9> */
.L_x_65:
[----:B------:R-:W-:Y:S05]  /*2d00*/  BSYNC B1 ;  /* 0x0000000000017941 */ /* 0x000fea0003800000 */
.L_x_64:
        /* <DEDUP_REMOVED lines=10> */
.L_x_67:
[----:B------:R-:W-:Y:S05]  /*2db0*/  BSYNC B1 ;  /* 0x0000000000017941 */ /* 0x000fea0003800000 */
.L_x_66:
        /* <DEDUP_REMOVED lines=10> */
.L_x_69:
[----:B------:R-:W-:Y:S05]  /*2e60*/  BSYNC B1 ;  /* 0x0000000000017941 */ /* 0x000fea0003800000 */
.L_x_68:
        /* <DEDUP_REMOVED lines=9> */
.L_x_71:
[----:B------:R-:W-:Y:S05]  /*2f00*/  BSYNC B1 ;  /* 0x0000000000017941 */ /* 0x000fea0003800000 */
.L_x_70:
        /* <DEDUP_REMOVED lines=9> */
.L_x_73:
[----:B------:R-:W-:Y:S05]  /*2fa0*/  BSYNC B1 ;  /* 0x0000000000017941 */ /* 0x000fea0003800000 */
.L_x_72:
        /* <DEDUP_REMOVED lines=10> */
.L_x_75:
[----:B------:R-:W-:Y:S05]  /*3050*/  BSYNC B1 ;  /* 0x0000000000017941 */ /* 0x000fea0003800000 */
.L_x_74:
        /* <DEDUP_REMOVED lines=10> */
.L_x_77:
[----:B------:R-:W-:Y:S05]  /*3100*/  BSYNC B1 ;  /* 0x0000000000017941 */ /* 0x000fea0003800000 */
.L_x_76:
        /* <DEDUP_REMOVED lines=9> */
.L_x_79:
[----:B------:R-:W-:Y:S05]  /*31a0*/  BSYNC B1 ;  /* 0x0000000000017941 */ /* 0x000fea0003800000 */
.L_x_78:
        /* <DEDUP_REMOVED lines=9> */
.L_x_81:
[----:B------:R-:W-:Y:S05]  /*3240*/  BSYNC B1 ;  /* 0x0000000000017941 */ /* 0x000fea0003800000 */
.L_x_80:
        /* <DEDUP_REMOVED lines=10> */
.L_x_83:
[----:B------:R-:W-:Y:S05]  /*32f0*/  BSYNC B1 ;  /* 0x0000000000017941 */ /* 0x000fea0003800000 */
.L_x_82:
        /* <DEDUP_REMOVED lines=10> */
.L_x_85:
[----:B------:R-:W-:Y:S05]  /*33a0*/  BSYNC B1 ;  /* 0x0000000000017941 */ /* 0x000fea0003800000 */
.L_x_84:
        /* <DEDUP_REMOVED lines=9> */
.L_x_87:
[----:B------:R-:W-:Y:S05]  /*3440*/  BSYNC B1 ;  /* 0x0000000000017941 */ /* 0x000fea0003800000 */
.L_x_86:
        /* <DEDUP_REMOVED lines=9> */
.L_x_89:
[----:B------:R-:W-:Y:S05]  /*34e0*/  BSYNC B1 ;  /* 0x0000000000017941 */ /* 0x000fea0003800000 */
.L_x_88:
        /* <DEDUP_REMOVED lines=10> */
.L_x_91:
[----:B------:R-:W-:Y:S05]  /*3590*/  BSYNC B1 ;  /* 0x0000000000017941 */ /* 0x000fea0003800000 */
.L_x_90:
        /* <DEDUP_REMOVED lines=10> */
.L_x_93:
[----:B------:R-:W-:Y:S05]  /*3640*/  BSYNC B1 ;  /* 0x0000000000017941 */ /* 0x000fea0003800000 */
.L_x_92:
        /* <DEDUP_REMOVED lines=9> */
.L_x_95:
[----:B------:R-:W-:Y:S05]  /*36e0*/  BSYNC B1 ;  /* 0x0000000000017941 */ /* 0x000fea0003800000 */
.L_x_94:
        /* <DEDUP_REMOVED lines=9> */
.L_x_97:
[----:B------:R-:W-:Y:S05]  /*3780*/  BSYNC B1 ;  /* 0x0000000000017941 */ /* 0x000fea0003800000 */
.L_x_96:
        /* <DEDUP_REMOVED lines=10> */
.L_x_99:
[----:B------:R-:W-:Y:S05]  /*3830*/  BSYNC B1 ;  /* 0x0000000000017941 */ /* 0x000fea0003800000 */
.L_x_98:
        /* <DEDUP_REMOVED lines=10> */
.L_x_101:
[----:B------:R-:W-:Y:S05]  /*38e0*/  BSYNC B1 ;  /* 0x0000000000017941 */ /* 0x000fea0003800000 */
.L_x_100:
        /* <DEDUP_REMOVED lines=9> */
.L_x_103:
[----:B------:R-:W-:Y:S05]  /*3980*/  BSYNC B1 ;  /* 0x0000000000017941 */ /* 0x000fea0003800000 */
.L_x_102:
        /* <DEDUP_REMOVED lines=9> */
.L_x_105:
[----:B------:R-:W-:Y:S05]  /*3a20*/  BSYNC B1 ;  /* 0x0000000000017941 */ /* 0x000fea0003800000 */
.L_x_104:
        /* <DEDUP_REMOVED lines=10> */
.L_x_107:
[----:B------:R-:W-:Y:S05]  /*3ad0*/  BSYNC B1 ;  /* 0x0000000000017941 */ /* 0x000fea0003800000 */
.L_x_106:
        /* <DEDUP_REMOVED lines=10> */
.L_x_109:
[----:B------:R-:W-:Y:S05]  /*3b80*/  BSYNC B1 ;  /* 0x0000000000017941 */ /* 0x000fea0003800000 */
.L_x_108:
        /* <DEDUP_REMOVED lines=9> */
.L_x_111:
[----:B------:R-:W-:Y:S05]  /*3c20*/  BSYNC B1 ;  /* 0x0000000000017941 */ /* 0x000fea0003800000 */
.L_x_110:
        /* <DEDUP_REMOVED lines=9> */
.L_x_113:
[----:B------:R-:W-:Y:S05]  /*3cc0*/  BSYNC B1 ;  /* 0x0000000000017941 */ /* 0x000fea0003800000 */
.L_x_112:
        /* <DEDUP_REMOVED lines=10> */
.L_x_115:
[----:B------:R-:W-:Y:S05]  /*3d70*/  BSYNC B1 ;  /* 0x0000000000017941 */ /* 0x000fea0003800000 */
.L_x_114:
        /* <DEDUP_REMOVED lines=10> */
.L_x_117:
[----:B------:R-:W-:Y:S05]  /*3e20*/  BSYNC B1 ;  /* 0x0000000000017941 */ /* 0x000fea0003800000 */
.L_x_116:
        /* <DEDUP_REMOVED lines=9> */
.L_x_119:
[----:B------:R-:W-:Y:S05]  /*3ec0*/  BSYNC B1 ;  /* 0x0000000000017941 */ /* 0x000fea0003800000 */
.L_x_118:
        /* <DEDUP_REMOVED lines=9> */
.L_x_121:
[----:B------:R-:W-:Y:S05]  /*3f60*/  BSYNC B1 ;  /* 0x0000000000017941 */ /* 0x000fea0003800000 */
.L_x_120:
        /* <DEDUP_REMOVED lines=10> */
.L_x_123:
[----:B------:R-:W-:Y:S05]  /*4010*/  BSYNC B1 ;  /* 0x0000000000017941 */ /* 0x000fea0003800000 */
.L_x_122:
        /* <DEDUP_REMOVED lines=10> */
.L_x_125:
[----:B------:R-:W-:Y:S05]  /*40c0*/  BSYNC B1 ;  /* 0x0000000000017941 */ /* 0x000fea0003800000 */
.L_x_124:
        /* <DEDUP_REMOVED lines=9> */
.L_x_127:
[----:B------:R-:W-:Y:S05]  /*4160*/  BSYNC B1 ;  /* 0x0000000000017941 */ /* 0x000fea0003800000 */
.L_x_126:
        /* <DEDUP_REMOVED lines=9> */
.L_x_129:
[----:B------:R-:W-:Y:S05]  /*4200*/  BSYNC B1 ;  /* 0x0000000000017941 */ /* 0x000fea0003800000 */
.L_x_128:
        /* <DEDUP_REMOVED lines=10> */
.L_x_131:
[----:B------:R-:W-:Y:S05]  /*42b0*/  BSYNC B1 ;  /* 0x0000000000017941 */ /* 0x000fea0003800000 */
.L_x_130:
        /* <DEDUP_REMOVED lines=10> */
.L_x_133:
[----:B------:R-:W-:Y:S05]  /*4360*/  BSYNC B1 ;  /* 0x0000000000017941 */ /* 0x000fea0003800000 */
.L_x_132:
        /* <DEDUP_REMOVED lines=9> */
.L_x_135:
[----:B------:R-:W-:Y:S05]  /*4400*/  BSYNC B1 ;  /* 0x0000000000017941 */ /* 0x000fea0003800000 */
.L_x_134:
        /* <DEDUP_REMOVED lines=9> */
.L_x_137:
[----:B------:R-:W-:Y:S05]  /*44a0*/  BSYNC B1 ;  /* 0x0000000000017941 */ /* 0x000fea0003800000 */
.L_x_136:
        /* <DEDUP_REMOVED lines=10> */
.L_x_139:
[----:B------:R-:W-:Y:S05]  /*4550*/  BSYNC B1 ;  /* 0x0000000000017941 */ /* 0x000fea0003800000 */
.L_x_138:
        /* <DEDUP_REMOVED lines=10> */
.L_x_141:
[----:B------:R-:W-:Y:S05]  /*4600*/  BSYNC B1 ;  /* 0x0000000000017941 */ /* 0x000fea0003800000 */
.L_x_140:
        /* <DEDUP_REMOVED lines=9> */
.L_x_143:
[----:B------:R-:W-:Y:S05]  /*46a0*/  BSYNC B1 ;  /* 0x0000000000017941 */ /* 0x000fea0003800000 */
.L_x_142:
        /* <DEDUP_REMOVED lines=9> */
.L_x_145:
[----:B------:R-:W-:Y:S05]  /*4740*/  BSYNC B1 ;  /* 0x0000000000017941 */ /* 0x000fea0003800000 */
.L_x_144:
        /* <DEDUP_REMOVED lines=10> */
.L_x_147:
[----:B------:R-:W-:Y:S05]  /*47f0*/  BSYNC B1 ;  /* 0x0000000000017941 */ /* 0x000fea0003800000 */
.L_x_146:
        /* <DEDUP_REMOVED lines=10> */
.L_x_149:
[----:B------:R-:W-:Y:S05]  /*48a0*/  BSYNC B1 ;  /* 0x0000000000017941 */ /* 0x000fea0003800000 */
.L_x_148:
        /* <DEDUP_REMOVED lines=9> */
.L_x_151:
[----:B------:R-:W-:Y:S05]  /*4940*/  BSYNC B1 ;  /* 0x0000000000017941 */ /* 0x000fea0003800000 */
.L_x_150:
        /* <DEDUP_REMOVED lines=9> */
.L_x_153:
[----:B------:R-:W-:Y:S05]  /*49e0*/  BSYNC B1 ;  /* 0x0000000000017941 */ /* 0x000fea0003800000 */
.L_x_152:
        /* <DEDUP_REMOVED lines=10> */
.L_x_155:
[----:B------:R-:W-:Y:S05]  /*4a90*/  BSYNC B1 ;  /* 0x0000000000017941 */ /* 0x000fea0003800000 */
.L_x_154:
        /* <DEDUP_REMOVED lines=10> */
.L_x_157:
[----:B------:R-:W-:Y:S05]  /*4b40*/  BSYNC B1 ;  /* 0x0000000000017941 */ /* 0x000fea0003800000 */
.L_x_156:
        /* <DEDUP_REMOVED lines=9> */
.L_x_159:
[----:B------:R-:W-:Y:S05]  /*4be0*/  BSYNC B1 ;  /* 0x0000000000017941 */ /* 0x000fea0003800000 */
.L_x_158:
        /* <DEDUP_REMOVED lines=9> */
.L_x_161:
[----:B------:R-:W-:Y:S05]  /*4c80*/  BSYNC B1 ;  /* 0x0000000000017941 */ /* 0x000fea0003800000 */
.L_x_160:
        /* <DEDUP_REMOVED lines=10> */
.L_x_163:
[----:B------:R-:W-:Y:S05]  /*4d30*/  BSYNC B1 ;  /* 0x0000000000017941 */ /* 0x000fea0003800000 */
.L_x_162:
        /* <DEDUP_REMOVED lines=10> */
.L_x_165:
[----:B------:R-:W-:Y:S05]  /*4de0*/  BSYNC B1 ;  /* 0x0000000000017941 */ /* 0x000fea0003800000 */
.L_x_164:
        /* <DEDUP_REMOVED lines=9> */
.L_x_167:
[----:B------:R-:W-:Y:S05]  /*4e80*/  BSYNC B1 ;  /* 0x0000000000017941 */ /* 0x000fea0003800000 */
.L_x_166:
        /* <DEDUP_REMOVED lines=9> */
.L_x_169:
[----:B------:R-:W-:Y:S05]  /*4f20*/  BSYNC B1 ;  /* 0x0000000000017941 */ /* 0x000fea0003800000 */
.L_x_168:
        /* <DEDUP_REMOVED lines=10> */
.L_x_171:
[----:B------:R-:W-:Y:S05]  /*4fd0*/  BSYNC B1 ;  /* 0x0000000000017941 */ /* 0x000fea0003800000 */
.L_x_170:
        /* <DEDUP_REMOVED lines=10> */
.L_x_173:
[----:B------:R-:W-:Y:S05]  /*5080*/  BSYNC B1 ;  /* 0x0000000000017941 */ /* 0x000fea0003800000 */
.L_x_172:
        /* <DEDUP_REMOVED lines=9> */
.L_x_175:
[----:B------:R-:W-:Y:S05]  /*5120*/  BSYNC B1 ;  /* 0x0000000000017941 */ /* 0x000fea0003800000 */
.L_x_174:
        /* <DEDUP_REMOVED lines=9> */
.L_x_177:
[----:B------:R-:W-:Y:S05]  /*51c0*/  BSYNC B1 ;  /* 0x0000000000017941 */ /* 0x000fea0003800000 */
.L_x_176:
        /* <DEDUP_REMOVED lines=10> */
.L_x_179:
[----:B------:R-:W-:Y:S05]  /*5270*/  BSYNC B1 ;  /* 0x0000000000017941 */ /* 0x000fea0003800000 */
.L_x_178:
        /* <DEDUP_REMOVED lines=10> */
.L_x_181:
[----:B------:R-:W-:Y:S05]  /*5320*/  BSYNC B1 ;  /* 0x0000000000017941 */ /* 0x000fea0003800000 */
.L_x_180:
        /* <DEDUP_REMOVED lines=9> */
.L_x_183:
[----:B------:R-:W-:Y:S05]  /*53c0*/  BSYNC B1 ;  /* 0x0000000000017941 */ /* 0x000fea0003800000 */
.L_x_182:
        /* <DEDUP_REMOVED lines=9> */
.L_x_185:
[----:B------:R-:W-:Y:S05]  /*5460*/  BSYNC B1 ;  /* 0x0000000000017941 */ /* 0x000fea0003800000 */
.L_x_184:
        /* <DEDUP_REMOVED lines=10> */
.L_x_187:
[----:B------:R-:W-:Y:S05]  /*5510*/  BSYNC B1 ;  /* 0x0000000000017941 */ /* 0x000fea0003800000 */
.L_x_186:
        /* <DEDUP_REMOVED lines=10> */
.L_x_189:
[----:B------:R-:W-:Y:S05]  /*55c0*/  BSYNC B1 ;  /* 0x0000000000017941 */ /* 0x000fea0003800000 */
.L_x_188:
        /* <DEDUP_REMOVED lines=9> */
.L_x_191:
[----:B------:R-:W-:Y:S05]  /*5660*/  BSYNC B1 ;  /* 0x0000000000017941 */ /* 0x000fea0003800000 */
.L_x_190:
        /* <DEDUP_REMOVED lines=9> */
.L_x_193:
[----:B------:R-:W-:Y:S05]  /*5700*/  BSYNC B1 ;  /* 0x0000000000017941 */ /* 0x000fea0003800000 */
.L_x_192:
        /* <DEDUP_REMOVED lines=10> */
.L_x_195:
[----:B------:R-:W-:Y:S05]  /*57b0*/  BSYNC B1 ;  /* 0x0000000000017941 */ /* 0x000fea0003800000 */
.L_x_194:
        /* <DEDUP_REMOVED lines=10> */
.L_x_197:
[----:B------:R-:W-:Y:S05]  /*5860*/  BSYNC B1 ;  /* 0x0000000000017941 */ /* 0x000fea0003800000 */
.L_x_196:
        /* <DEDUP_REMOVED lines=9> */
.L_x_199:
[----:B------:R-:W-:Y:S05]  /*5900*/  BSYNC B1 ;  /* 0x0000000000017941 */ /* 0x000fea0003800000 */
.L_x_198:
        /* <DEDUP_REMOVED lines=9> */
.L_x_201:
[----:B------:R-:W-:Y:S05]  /*59a0*/  BSYNC B1 ;  /* 0x0000000000017941 */ /* 0x000fea0003800000 */
.L_x_200:
        /* <DEDUP_REMOVED lines=10> */
.L_x_203:
[----:B------:R-:W-:Y:S05]  /*5a50*/  BSYNC B1 ;  /* 0x0000000000017941 */ /* 0x000fea0003800000 */
.L_x_202:
        /* <DEDUP_REMOVED lines=10> */
.L_x_205:
[----:B------:R-:W-:Y:S05]  /*5b00*/  BSYNC B1 ;  /* 0x0000000000017941 */ /* 0x000fea0003800000 */
.L_x_204:
        /* <DEDUP_REMOVED lines=9> */
.L_x_207:
[----:B------:R-:W-:Y:S05]  /*5ba0*/  BSYNC B1 ;  /* 0x0000000000017941 */ /* 0x000fea0003800000 */
.L_x_206:
        /* <DEDUP_REMOVED lines=9> */
.L_x_209:
[----:B------:R-:W-:Y:S05]  /*5c40*/  BSYNC B1 ;  /* 0x0000000000017941 */ /* 0x000fea0003800000 */
.L_x_208:
        /* <DEDUP_REMOVED lines=10> */
.L_x_211:
[----:B------:R-:W-:Y:S05]  /*5cf0*/  BSYNC B1 ;  /* 0x0000000000017941 */ /* 0x000fea0003800000 */
.L_x_210:
        /* <DEDUP_REMOVED lines=10> */
.L_x_213:
[----:B------:R-:W-:Y:S05]  /*5da0*/  BSYNC B1 ;  /* 0x0000000000017941 */ /* 0x000fea0003800000 */
.L_x_212:
        /* <DEDUP_REMOVED lines=9> */
.L_x_215:
[----:B------:R-:W-:Y:S05]  /*5e40*/  BSYNC B1 ;  /* 0x0000000000017941 */ /* 0x000fea0003800000 */
.L_x_214:
        /* <DEDUP_REMOVED lines=9> */
.L_x_217:
[----:B------:R-:W-:Y:S05]  /*5ee0*/  BSYNC B1 ;  /* 0x0000000000017941 */ /* 0x000fea0003800000 */
.L_x_216:
        /* <DEDUP_REMOVED lines=10> */
.L_x_219:
[----:B------:R-:W-:Y:S05]  /*5f90*/  BSYNC B1 ;  /* 0x0000000000017941 */ /* 0x000fea0003800000 */
.L_x_218:
        /* <DEDUP_REMOVED lines=10> */
.L_x_221:
[----:B------:R-:W-:Y:S05]  /*6040*/  BSYNC B1 ;  /* 0x0000000000017941 */ /* 0x000fea0003800000 */
.L_x_220:
        /* <DEDUP_REMOVED lines=9> */
.L_x_223:
[----:B------:R-:W-:Y:S05]  /*60e0*/  BSYNC B1 ;  /* 0x0000000000017941 */ /* 0x000fea0003800000 */
.L_x_222:
        /* <DEDUP_REMOVED lines=9> */
.L_x_225:
[----:B------:R-:W-:Y:S05]  /*6180*/  BSYNC B1 ;  /* 0x0000000000017941 */ /* 0x000fea0003800000 */
.L_x_224:
        /* <DEDUP_REMOVED lines=10> */
.L_x_227:
[----:B------:R-:W-:Y:S05]  /*6230*/  BSYNC B1 ;  /* 0x0000000000017941 */ /* 0x000fea0003800000 */
.L_x_226:
        /* <DEDUP_REMOVED lines=10> */
.L_x_229:
[----:B------:R-:W-:Y:S05]  /*62e0*/  BSYNC B1 ;  /* 0x0000000000017941 */ /* 0x000fea0003800000 */
.L_x_228:
        /* <DEDUP_REMOVED lines=9> */
.L_x_231:
[----:B------:R-:W-:Y:S05]  /*6380*/  BSYNC B1 ;  /* 0x0000000000017941 */ /* 0x000fea0003800000 */
.L_x_230:
        /* <DEDUP_REMOVED lines=9> */
.L_x_233:
[----:B------:R-:W-:Y:S05]  /*6420*/  BSYNC B1 ;  /* 0x0000000000017941 */ /* 0x000fea0003800000 */
.L_x_232:
        /* <DEDUP_REMOVED lines=10> */
.L_x_235:
[----:B------:R-:W-:Y:S05]  /*64d0*/  BSYNC B1 ;  /* 0x0000000000017941 */ /* 0x000fea0003800000 */
.L_x_234:
        /* <DEDUP_REMOVED lines=10> */
.L_x_237:
[----:B------:R-:W-:Y:S05]  /*6580*/  BSYNC B1 ;  /* 0x0000000000017941 */ /* 0x000fea0003800000 */
.L_x_236:
        /* <DEDUP_REMOVED lines=9> */
.L_x_239:
[----:B------:R-:W-:Y:S05]  /*6620*/  BSYNC B1 ;  /* 0x0000000000017941 */ /* 0x000fea0003800000 */
.L_x_238:
        /* <DEDUP_REMOVED lines=9> */
.L_x_241:
[----:B------:R-:W-:Y:S05]  /*66c0*/  BSYNC B1 ;  /* 0x0000000000017941 */ /* 0x000fea0003800000 */
.L_x_240:
        /* <DEDUP_REMOVED lines=10> */
.L_x_243:
[----:B------:R-:W-:Y:S05]  /*6770*/  BSYNC B1 ;  /* 0x0000000000017941 */ /* 0x000fea0003800000 */
.L_x_242:
        /* <DEDUP_REMOVED lines=10> */
.L_x_245:
[----:B------:R-:W-:Y:S05]  /*6820*/  BSYNC B1 ;  /* 0x0000000000017941 */ /* 0x000fea0003800000 */
.L_x_244:
        /* <DEDUP_REMOVED lines=9> */
.L_x_247:
[----:B------:R-:W-:Y:S05]  /*68c0*/  BSYNC B1 ;  /* 0x0000000000017941 */ /* 0x000fea0003800000 */
.L_x_246:
        /* <DEDUP_REMOVED lines=9> */
.L_x_249:
[----:B------:R-:W-:Y:S05]  /*6960*/  BSYNC B1 ;  /* 0x0000000000017941 */ /* 0x000fea0003800000 */
.L_x_248:
        /* <DEDUP_REMOVED lines=10> */
.L_x_251:
[----:B------:R-:W-:Y:S05]  /*6a10*/  BSYNC B1 ;  /* 0x0000000000017941 */ /* 0x000fea0003800000 */
.L_x_250:
        /* <DEDUP_REMOVED lines=10> */
.L_x_253:
[----:B------:R-:W-:Y:S05]  /*6ac0*/  BSYNC B1 ;  /* 0x0000000000017941 */ /* 0x000fea0003800000 */
.L_x_252:
        /* <DEDUP_REMOVED lines=9> */
.L_x_255:
[----:B------:R-:W-:Y:S05]  /*6b60*/  BSYNC B1 ;  /* 0x0000000000017941 */ /* 0x000fea0003800000 */
.L_x_254:
        /* <DEDUP_REMOVED lines=9> */
.L_x_257:
[----:B------:R-:W-:Y:S05]  /*6c00*/  BSYNC B1 ;  /* 0x0000000000017941 */ /* 0x000fea0003800000 */
.L_x_256:
        /* <DEDUP_REMOVED lines=10> */
.L_x_259:
[----:B------:R-:W-:Y:S05]  /*6cb0*/  BSYNC B1 ;  /* 0x0000000000017941 */ /* 0x000fea0003800000 */
.L_x_258:
        /* <DEDUP_REMOVED lines=10> */
.L_x_261:
[----:B------:R-:W-:Y:S05]  /*6d60*/  BSYNC B1 ;  /* 0x0000000000017941 */ /* 0x000fea0003800000 */
.L_x_260:
        /* <DEDUP_REMOVED lines=9> */
.L_x_263:
[----:B------:R-:W-:Y:S05]  /*6e00*/  BSYNC B1 ;  /* 0x0000000000017941 */ /* 0x000fea0003800000 */
.L_x_262:
        /* <DEDUP_REMOVED lines=9> */
.L_x_265:
[----:B------:R-:W-:Y:S05]  /*6ea0*/  BSYNC B1 ;  /* 0x0000000000017941 */ /* 0x000fea0003800000 */
.L_x_264:
        /* <DEDUP_REMOVED lines=10> */
.L_x_267:
[----:B------:R-:W-:Y:S05]  /*6f50*/  BSYNC B1 ;  /* 0x0000000000017941 */ /* 0x000fea0003800000 */
.L_x_266:
        /* <DEDUP_REMOVED lines=10> */
.L_x_269:
[----:B------:R-:W-:Y:S05]  /*7000*/  BSYNC B1 ;  /* 0x0000000000017941 */ /* 0x000fea0003800000 */
.L_x_268:
        /* <DEDUP_REMOVED lines=9> */
.L_x_271:
[----:B------:R-:W-:Y:S05]  /*70a0*/  BSYNC B1 ;  /* 0x0000000000017941 */ /* 0x000fea0003800000 */
.L_x_270:
        /* <DEDUP_REMOVED lines=9> */
.L_x_273:
[----:B------:R-:W-:Y:S05]  /*7140*/  BSYNC B1 ;  /* 0x0000000000017941 */ /* 0x000fea0003800000 */
.L_x_272:
        /* <DEDUP_REMOVED lines=10> */
.L_x_275:
[----:B------:R-:W-:Y:S05]  /*71f0*/  BSYNC B1 ;  /* 0x0000000000017941 */ /* 0x000fea0003800000 */
.L_x_274:
        /* <DEDUP_REMOVED lines=10> */
.L_x_277:
[----:B------:R-:W-:Y:S05]  /*72a0*/  BSYNC B1 ;  /* 0x0000000000017941 */ /* 0x000fea0003800000 */
.L_x_276:
[----:B01---5:R-:W-:Y:S01]  /*72b0*/  LOP3.LUT R6, R152, 0xffffe000, RZ, 0xc0, !PT ;  /* 0xffffe00098067812 */ /* 0x023fe200078ec0ff */
        /* <DEDUP_REMOVED lines=8> */
.L_x_279:
[----:B------:R-:W-:Y:S05]  /*7340*/  BSYNC B1 ;  /* 0x0000000000017941 */ /* 0x000fea0003800000 */
.L_x_278:
[----:B0-2--5:R-:W-:Y:S01]  /*7350*/  LOP3.LUT R4, R152, 0xffffe000, RZ, 0xc0, !PT ;  /* 0xffffe00098047812 */ /* 0x025fe200078ec0ff */
[----:B------:R-:W-:Y:S01]  /*7360*/  @P1 IMAD.MOV.U32 R5, RZ, RZ, R11 ;  /* 0x000000ffff051224 */ /* 0x000fe200078e000b */
[----:B------:R-:W-:Y:S01]  /*7370*/  ISETP.GT.AND P0, PT, R0, 0x8, P0 ;  /* 0x000000080000780c */ /* 0x000fe20000704270 */
[----:B------:R-:W-:Y:S02]  /*7380*/  BSSY B1, `(.L_x_280) ;  /* 0x0000008000017945 */ /* 0x000fe40003800000 */
[----:B------:R-:W-:Y:S01]  /*7390*/  FMUL R3, R4, R155 ;  /* 0x0000009b04037220 */ /* 0x000fe20000400000 */
[----:B------:R-:W-:-:S03]  /*73a0*/  @P1 IMAD.MOV.U32 R4, RZ, RZ, R10 ;  /* 0x000000ffff041224 */ /* 0x000fc600078e000a */
[----:B------:R-:W-:-:S05]  /*73b0*/  FFMA R3, R150, R154, R3 ;  /* 0x0000009a96037223 */ /* 0x000fca0000000003 */
[----:B------:R-:W-:-:S05]  /*73c0*/  F2FP.TF32.F32.PACK_B R3, R3 ;  /* 0x00000003ff03723e */ /* 0x000fca00024050ff */
[----:B------:R0:W-:Y:S01]  /*73d0*/  @P1 STG.E desc[UR36][R4.64+0x3e0], R3 ;  /* 0x0003e00304001986 */ /* 0x0001e2000c101924 */
[----:B------:R-:W-:Y:S05]  /*73e0*/  @!P0 BRA `(.L_x_281) ;  /* 0x0000000000048947 */ /* 0x000fea0003800000 */
[----:B------:R2:W5:Y:S02]  /*73f0*/  LDG.E.LTC128B R152, desc[UR36][R8.64+0x3e4] ;  /* 0x0003e42408987981 */ /* 0x000564000c1e1920 */
.L_x_281:
[----:B------:R-:W-:Y:S05]  /*7400*/  BSYNC B1 ;  /* 0x0000000000017941 */ /* 0x000fea0003800000 */
.L_x_280:
[----:B------:R-:W-:Y:S05]  /*7410*/  @!P0 BRA `(.L_x_282) ;  /* 0x0000002400308947 */ /* 0x000fea0003800000 */
[----:B-----5:R-:W-:-:S05]  /*7420*/  LOP3.LUT R152, R152, 0xffffe000, RZ, 0xc0, !PT ;  /* 0xffffe00098987812 */ /* 0x020fca00078ec0ff */
[----:B------:R-:W-:-:S04]  /*7430*/  FMUL R152, R152, R155 ;  /* 0x0000009b98987220 */ /* 0x000fc80000400000 */
[----:B------:R-:W-:-:S05]  /*7440*/  FFMA R151, R151, R154, R152 ;  /* 0x0000009a97977223 */ /* 0x000fca0000000098 */
[----:B------:R-:W-:-:S05]  /*7450*/  F2FP.TF32.F32.PACK_B R151, R151 ;  /* 0x00000097ff97723e */ /* 0x000fca00024050ff */
[----:B------:R0:W-:Y:S01]  /*7460*/  STG.E desc[UR36][R10.64+0x3e4], R151 ;  /* 0x0003e4970a007986 */ /* 0x0001e2000c101924 */
[----:B------:R-:W-:Y:S05]  /*7470*/  BRA `(.L_x_282) ;  /* 0x0000002400187947 */ /* 0x000fea0003800000 */
.L_x_29:
[----:B------:R-:W-:Y:S01]  /*7480*/  ISETP.GT.AND P3, PT, R3, 0x1, PT ;  /* 0x000000010300780c */ /* 0x000fe20003f64270 */
[----:B------:R-:W-:Y:S01]  /*7490*/  ULDC.64 UR4, c[0x0][0x5c0] ;  /* 0x0001700000047ab9 */ /* 0x000fe20000000a00 */
[-C--:B------:R-:W-:Y:S01]  /*74a0*/  FMUL R9, R24, R154.reuse ;  /* 0x0000009a18097220 */ /* 0x080fe20000400000 */
[----:B------:R-:W-:Y:S01]  /*74b0*/  LEA R4, P4, R162, UR4, 0x2 ;  /* 0x00000004a2047c11 */ /* 0x000fe2000f8810ff */
[-C--:B------:R-:W-:Y:S01]  /*74c0*/  FMUL R25, R25, R154.reuse ;  /* 0x0000009a19197220 */ /* 0x080fe20000400000 */
[----:B------:R-:W-:Y:S01]  /*74d0*/  ISETP.GT.AND P0, PT, R0, RZ, P3 ;  /* 0x000000ff0000720c */ /* 0x000fe20001f04270 */
[-C--:B------:R-:W-:Y:S01]  /*74e0*/  FMUL R27, R27, R154.reuse ;  /* 0x0000009a1b1b7220 */ /* 0x080fe20000400000 */
[----:B------:R-:W-:Y:S01]  /*74f0*/  LEA.HI.X R5, R162, UR5, R171, 0x2, P4 ;  /* 0x00000005a2057c11 */ /* 0x000fe2000a0f14ab */
[-C--:B------:R-:W-:Y:S01]  /*7500*/  FMUL R29, R29, R154.reuse ;  /* 0x0000009a1d1d7220 */ /* 0x080fe20000400000 */
[----:B------:R-:W-:Y:S01]  /*7510*/  F2FP.TF32.F32.PACK_B R9, R9 ;  /* 0x00000009ff09723e */ /* 0x000fe200024050ff */
[-C--:B------:R-:W-:Y:S01]  /*7520*/  FMUL R31, R31, R154.reuse ;  /* 0x0000009a1f1f7220 */ /* 0x080fe20000400000 */
[----:B------:R-:W-:Y:S01]  /*7530*/  F2FP.TF32.F32.PACK_B R25, R25 ;  /* 0x00000019ff19723e */ /* 0x000fe200024050ff */
[----:B------:R-:W-:Y:S01]  /*7540*/  FMUL R13, R32, R154 ;  /* 0x0000009a200d7220 */ /* 0x000fe20000400000 */
[C---:B------:R-:W-:Y:S01]  /*7550*/  SHF.L.U64.HI R7, R10.reuse, 0x5, R11 ;  /* 0x000000050a077819 */ /* 0x040fe2000001020b */
[----:B------:R0:W-:Y:S01]  /*7560*/  @P2 STG.E desc[UR36][R4.64], R9 ;  /* 0x0000000904002986 */ /* 0x0001e2000c101924 */
[----:B------:R-:W-:Y:S01]  /*7570*/  LEA R6, P4, R10, R4, 0x5 ;  /* 0x000000040a067211 */ /* 0x000fe200078828ff */
[-C--:B------:R-:W-:Y:S01]  /*7580*/  FMUL R11, R26, R154.reuse ;  /* 0x0000009a1a0b7220 */ /* 0x080fe20000400000 */
[C---:B------:R-:W-:Y:S01]  /*7590*/  ISETP.GT.AND P1, PT, R0.reuse, 0x8, P1 ;  /* 0x000000080000780c */ /* 0x040fe20000f24270 */
[----:B------:R-:W-:Y:S01]  /*75a0*/  @P0 STG.E desc[UR36][R4.64+0x4], R25 ;  /* 0x0000041904000986 */ /* 0x000fe2000c101924 */
[----:B------:R-:W-:Y:S01]  /*75b0*/  ISETP.GT.AND P2, PT, R3, 0x8, PT ;  /* 0x000000080300780c */ /* 0x000fe20003f44270 */
[----:B------:R-:W-:Y:S01]  /*75c0*/  IMAD.X R7, R7, 0x1, R5, P4 ;  /* 0x0000000107077824 */ /* 0x000fe200020e0605 */
[C---:B------:R-:W-:Y:S01]  /*75d0*/  ISETP.GT.AND P3, PT, R0.reuse, 0x8, P3 ;  /* 0x000000080000780c */ /* 0x040fe20001f64270 */
[-C--:B------:R-:W-:Y:S01]  /*75e0*/  FMUL R33, R33, R154.reuse ;  /* 0x0000009a21217220 */ /* 0x080fe20000400000 */
[----:B------:R-:W-:Y:S01]  /*75f0*/  ISETP.GT.AND P0, PT, R3, 0x9, PT ;  /* 0x000000090300780c */ /* 0x000fe20003f04270 */
[-C--:B------:R-:W-:Y:S01]  /*7600*/  FMUL R35, R35, R154.reuse ;  /* 0x0000009a23237220 */ /* 0x080fe20000400000 */
[----:B------:R-:W-:Y:S01]  /*7610*/  ISETP.GT.AND P5, PT, R0, RZ, P2 ;  /* 0x000000ff0000720c */ /* 0x000fe200017a4270 */
[-C--:B0-----:R-:W-:Y:S01]  /*7620*/  FMUL R9, R28, R154.reuse ;  /* 0x0000009a1c097220 */ /* 0x081fe20000400000 */
[C---:B------:R-:W-:Y:S01]  /*7630*/  ISETP.GT.AND P4, PT, R0.reuse, RZ, P0 ;  /* 0x000000ff0000720c */ /* 0x040fe20000784270 */
[-C--:B------:R-:W-:Y:S01]  /*7640*/  FMUL R37, R37, R154.reuse ;  /* 0x0000009a25257220 */ /* 0x080fe20000400000 */
[----:B------:R-:W-:Y:S01]  /*7650*/  F2FP.TF32.F32.PACK_B R11, R11 ;  /* 0x0000000bff0b723e */ /* 0x000fe200024050ff */
[-C--:B------:R-:W-:Y:S01]  /*7660*/  FMUL R39, R39, R154.reuse ;  /* 0x0000009a27277220 */ /* 0x080fe20000400000 */
[----:B------:R-:W-:Y:S01]  /*7670*/  F2FP.TF32.F32.PACK_B R27, R27 ;  /* 0x0000001bff1b723e */ /* 0x000fe200024050ff */
[-C--:B------:R-:W-:Y:S01]  /*7680*/  FMUL R41, R41, R154.reuse ;  /* 0x0000009a29297220 */ /* 0x080fe20000400000 */
[----:B------:R-:W-:Y:S01]  /*7690*/  F2FP.TF32.F32.PACK_B R9, R9 ;  /* 0x00000009ff09723e */ /* 0x000fe200024050ff */
[----:B------:R0:W-:Y:S01]  /*76a0*/  @P1 STG.E desc[UR36][R6.64], R11 ;  /* 0x0000000b06001986 */ /* 0x0001e2000c101924 */
[----:B------:R-:W-:Y:S01]  /*76b0*/  F2FP.TF32.F32.PACK_B R29, R29 ;  /* 0x0000001dff1d723e */ /* 0x000fe200024050ff */
[-C--:B------:R-:W-:Y:S01]  /*76c0*/  FMUL R43, R43, R154.reuse ;  /* 0x0000009a2b2b7220 */ /* 0x080fe20000400000 */
[C---:B------:R-:W-:Y:S01]  /*76d0*/  ISETP.GT.AND P1, PT, R3.reuse, 0x10, PT ;  /* 0x000000100300780c */ /* 0x040fe20003f24270 */
[----:B------:R-:W-:Y:S01]  /*76e0*/  @P3 STG.E desc[UR36][R6.64+0x4], R27 ;  /* 0x0000041b06003986 */ /* 0x000fe2000c101924 */
[----:B------:R-:W-:Y:S01]  /*76f0*/  ISETP.GT.AND P3, PT, R3, 0x11, PT ;  /* 0x000000110300780c */ /* 0x000fe20003f64270 */
[-C--:B------:R-:W-:Y:S01]  /*7700*/  FMUL R45, R45, R154.reuse ;  /* 0x0000009a2d2d7220 */ /* 0x080fe20000400000 */
[C---:B------:R-:W-:Y:S01]  /*7710*/  ISETP.GT.AND P2, PT, R0.reuse, 0x8, P2 ;  /* 0x000000080000780c */ /* 0x040fe20001744270 */
[----:B------:R1:W-:Y:S01]  /*7720*/  @P5 STG.E desc[UR36][R4.64+0x20], R9 ;  /* 0x0000200904005986 */ /* 0x0003e2000c101924 */
[C---:B------:R-:W-:Y:S01]  /*7730*/  ISETP.GT.AND P0, PT, R0.reuse, 0x8, P0 ;  /* 0x000000080000780c */ /* 0x040fe20000704270 */
[-C--:B------:R-:W-:Y:S01]  /*7740*/  FMUL R47, R47, R154.reuse ;  /* 0x0000009a2f2f7220 */ /* 0x080fe20000400000 */
[----:B------:R-:W-:Y:S01]  /*7750*/  ISETP.GT.AND P5, PT, R0, RZ, P1 ;  /* 0x000000ff0000720c */ /* 0x000fe20000fa4270 */
[----:B------:R-:W-:Y:S01]  /*7760*/  @P4 STG.E desc[UR36][R4.64+0x24], R29 ;  /* 0x0000241d04004986 */ /* 0x000fe2000c101924 */
[-C--:B0-----:R-:W-:Y:S01]  /*7770*/  FMUL R11, R30, R154.reuse ;  /* 0x0000009a1e0b7220 */ /* 0x081fe20000400000 */
[----:B------:R-:W-:Y:S01]  /*7780*/  ISETP.GT.AND P4, PT, R0, RZ, P3 ;  /* 0x000000ff0000720c */ /* 0x000fe20001f84270 */
[-C--:B------:R-:W-:Y:S01]  /*7790*/  FMUL R49, R49, R154.reuse ;  /* 0x0000009a31317220 */ /* 0x080fe20000400000 */
[----:B------:R-:W-:Y:S01]  /*77a0*/  F2FP.TF32.F32.PACK_B R31, R31 ;  /* 0x0000001fff1f723e */ /* 0x000fe200024050ff */
[-C--:B------:R-:W-:Y:S01]  /*77b0*/  FMUL R51, R51, R154.reuse ;  /* 0x0000009a33337220 */ /* 0x080fe20000400000 */
[----:B------:R-:W-:Y:S01]  /*77c0*/  F2FP.TF32.F32.PACK_B R11, R11 ;  /* 0x0000000bff0b723e */ /* 0x000fe200024050ff */
[-C--:B------:R-:W-:Y:S01]  /*77d0*/  FMUL R53, R53, R154.reuse ;  /* 0x0000009a35357220 */ /* 0x080fe20000400000 */
[----:B------:R-:W-:Y:S01]  /*77e0*/  F2FP.TF32.F32.PACK_B R13, R13 ;  /* 0x0000000dff0d723e */ /* 0x000fe200024050ff */
[-C--:B-1----:R-:W-:Y:S01]  /*77f0*/  FMUL R9, R34, R154.reuse ;  /* 0x0000009a22097220 */ /* 0x082fe20000400000 */
[----:B------:R-:W-:Y:S01]  /*7800*/  F2FP.TF32.F32.PACK_B R33, R33 ;  /* 0x00000021ff21723e */ /* 0x000fe200024050ff */
[----:B------:R0:W-:Y:S01]  /*7810*/  @P2 STG.E desc[UR36][R6.64+0x20], R11 ;  /* 0x0000200b06002986 */ /* 0x0001e2000c101924 */
[C---:B------:R-:W-:Y:S01]  /*7820*/  ISETP.GT.AND P1, PT, R0.reuse, 0x8, P1 ;  /* 0x000000080000780c */ /* 0x040fe20000f24270 */
[-C--:B------:R-:W-:Y:S01]  /*7830*/  FMUL R55, R55, R154.reuse ;  /* 0x0000009a37377220 */ /* 0x080fe20000400000 */
[C---:B------:R-:W-:Y:S01]  /*7840*/  ISETP.GT.AND P2, PT, R3.reuse, 0x19, PT ;  /* 0x000000190300780c */ /* 0x040fe20003f44270 */
[----:B------:R-:W-:Y:S01]  /*7850*/  @P0 STG.E desc[UR36][R6.64+0x24], R31 ;  /* 0x0000241f06000986 */ /* 0x000fe2000c101924 */
[----:B------:R-:W-:Y:S01]  /*7860*/  ISETP.GT.AND P0, PT, R3, 0x18, PT ;  /* 0x000000180300780c */ /* 0x000fe20003f04270 */
[-C--:B------:R-:W-:Y:S01]  /*7870*/  FMUL R57, R57, R154.reuse ;  /* 0x0000009a39397220 */ /* 0x080fe20000400000 */
[----:B------:R-:W-:Y:S01]  /*7880*/  F2FP.TF32.F32.PACK_B R9, R9 ;  /* 0x00000009ff09723e */ /* 0x000fe200024050ff */
[----:B------:R1:W-:Y:S01]  /*7890*/  @P5 STG.E desc[UR36][R4.64+0x40], R13 ;  /* 0x0000400d04005986 */ /* 0x0003e2000c101924 */
[C---:B------:R-:W-:Y:S01]  /*78a0*/  ISETP.GT.AND P5, PT, R0.reuse, RZ, P0 ;  /* 0x000000ff0000720c */ /* 0x040fe200007a4270 */
[-C--:B------:R-:W-:Y:S01]  /*78b0*/  FMUL R59, R59, R154.reuse ;  /* 0x0000009a3b3b7220 */ /* 0x080fe20000400000 */
[----:B------:R-:W-:Y:S01]  /*78c0*/  F2FP.TF32.F32.PACK_B R35, R35 ;  /* 0x00000023ff23723e */ /* 0x000fe200024050ff */
[----:B------:R-:W-:Y:S01]  /*78d0*/  @P4 STG.E desc[UR36][R4.64+0x44], R33 ;  /* 0x0000442104004986 */ /* 0x000fe2000c101924 */
[----:B------:R-:W-:Y:S01]  /*78e0*/  ISETP.GT.AND P4, PT, R0, 0x8, P3 ;  /* 0x000000080000780c */ /* 0x000fe20001f84270 */
[-C--:B0-----:R-:W-:Y:S01]  /*78f0*/  FMUL R11, R36, R154.reuse ;  /* 0x0000009a240b7220 */ /* 0x081fe20000400000 */
[----:B------:R-:W-:Y:S01]  /*7900*/  ISETP.GT.AND P3, PT, R0, RZ, P2 ;  /* 0x000000ff0000720c */ /* 0x000fe20001764270 */
[----:B------:R0:W-:Y:S01]  /*7910*/  @P1 STG.E desc[UR36][R6.64+0x40], R9 ;  /* 0x0000400906001986 */ /* 0x0001e2000c101924 */
[----:B------:R-:W-:Y:S01]  /*7920*/  F2FP.TF32.F32.PACK_B R37, R37 ;  /* 0x00000025ff25723e */ /* 0x000fe200024050ff */
[-C--:B------:R-:W-:Y:S01]  /*7930*/  FMUL R61, R61, R154.reuse ;  /* 0x0000009a3d3d7220 */ /* 0x080fe20000400000 */
[----:B------:R-:W-:Y:S01]  /*7940*/  F2FP.TF32.F32.PACK_B R11, R11 ;  /* 0x0000000bff0b723e */ /* 0x000fe200024050ff */
[-C--:B-1----:R-:W-:Y:S01]  /*7950*/  FMUL R13, R40, R154.reuse ;  /* 0x0000009a280d7220 */ /* 0x082fe20000400000 */
[----:B------:R-:W-:Y:S01]  /*7960*/  ISETP.GT.AND P1, PT, R3, 0x20, PT ;  /* 0x000000200300780c */ /* 0x000fe20003f24270 */
[-C--:B------:R-:W-:Y:S01]  /*7970*/  FMUL R63, R63, R154.reuse ;  /* 0x0000009a3f3f7220 */ /* 0x080fe20000400000 */
[C---:B------:R-:W-:Y:S01]  /*7980*/  ISETP.GT.AND P0, PT, R0.reuse, 0x8, P0 ;  /* 0x000000080000780c */ /* 0x040fe20000704270 */
[-C--:B------:R-:W-:Y:S01]  /*7990*/  FMUL R65, R65, R154.reuse ;  /* 0x0000009a41417220 */ /* 0x080fe20000400000 */
[----:B------:R-:W-:Y:S01]  /*79a0*/  F2FP.TF32.F32.PACK_B R39, R39 ;  /* 0x00000027ff27723e */ /* 0x000fe200024050ff */
[----:B------:R-:W-:Y:S01]  /*79b0*/  @P4 STG.E desc[UR36][R6.64+0x44], R35 ;  /* 0x0000442306004986 */ /* 0x000fe2000c101924 */
[----:B------:R-:W-:Y:S01]  /*79c0*/  ISETP.GT.AND P4, PT, R0, 0x8, P2 ;  /* 0x000000080000780c */ /* 0x000fe20001784270 */
[-C--:B0-----:R-:W-:Y:S01]  /*79d0*/  FMUL R9, R38, R154.reuse ;  /* 0x0000009a26097220 */ /* 0x081fe20000400000 */
[----:B------:R-:W-:Y:S01]  /*79e0*/  ISETP.GT.AND P2, PT, R3, 0x21, PT ;  /* 0x000000210300780c */ /* 0x000fe20003f44270 */
[----:B------:R0:W-:Y:S01]  /*79f0*/  @P5 STG.E desc[UR36][R4.64+0x60], R11 ;  /* 0x0000600b04005986 */ /* 0x0001e2000c101924 */
[C---:B------:R-:W-:Y:S01]  /*7a00*/  ISETP.GT.AND P5, PT, R0.reuse, RZ, P1 ;  /* 0x000000ff0000720c */ /* 0x040fe20000fa4270 */
[-C--:B------:R-:W-:Y:S01]  /*7a10*/  FMUL R67, R67, R154.reuse ;  /* 0x0000009a43437220 */ /* 0x080fe20000400000 */
[----:B------:R-:W-:Y:S01]  /*7a20*/  F2FP.TF32.F32.PACK_B R9, R9 ;  /* 0x00000009ff09723e */ /* 0x000fe200024050ff */
[----:B------:R-:W-:Y:S01]  /*7a30*/  @P3 STG.E desc[UR36][R4.64+0x64], R37 ;  /* 0x0000642504003986 */ /* 0x000fe2000c101924 */
[C---:B------:R-:W-:Y:S01]  /*7a40*/  ISETP.GT.AND P3, PT, R0.reuse, RZ, P2 ;  /* 0x000000ff0000720c */ /* 0x040fe20001764270 */
[-C--:B------:R-:W-:Y:S01]  /*7a50*/  FMUL R69, R69, R154.reuse ;  /* 0x0000009a45457220 */ /* 0x080fe20000400000 */
[----:B------:R-:W-:Y:S01]  /*7a60*/  F2FP.TF32.F32.PACK_B R13, R13 ;  /* 0x0000000dff0d723e */ /* 0x000fe200024050ff */
[----:B------:R1:W-:Y:S01]  /*7a70*/  @P0 STG.E desc[UR36][R6.64+0x60], R9 ;  /* 0x0000600906000986 */ /* 0x0003e2000c101924 */
[----:B------:R-:W-:Y:S01]  /*7a80*/  F2FP.TF32.F32.PACK_B R41, R41 ;  /* 0x00000029ff29723e */ /* 0x000fe200024050ff */
[-C--:B------:R-:W-:Y:S01]  /*7a90*/  FMUL R71, R71, R154.reuse ;  /* 0x0000009a47477220 */ /* 0x080fe20000400000 */
[C---:B------:R-:W-:Y:S01]  /*7aa0*/  ISETP.GT.AND P0, PT, R3.reuse, 0x28, PT ;  /* 0x000000280300780c */ /* 0x040fe20003f04270 */
[----:B------:R-:W-:Y:S01]  /*7ab0*/  @P4 STG.E desc[UR36][R6.64+0x64], R39 ;  /* 0x0000642706004986 */ /* 0x000fe2000c101924 */
[----:B------:R-:W-:Y:S01]  /*7ac0*/  ISETP.GT.AND P1, PT, R0, 0x8, P1 ;  /* 0x000000080000780c */ /* 0x000fe20000f24270 */
[-C--:B0-----:R-:W-:Y:S01]  /*7ad0*/  FMUL R11, R44, R154.reuse ;  /* 0x0000009a2c0b7220 */ /* 0x081fe20000400000 */
[C---:B------:R-:W-:Y:S01]  /*7ae0*/  ISETP.GT.AND P4, PT, R0.reuse, 0x8, P2 ;  /* 0x000000080000780c */ /* 0x040fe20001784270 */
[----:B------:R0:W-:Y:S01]  /*7af0*/  @P5 STG.E desc[UR36][R4.64+0x80], R13 ;  /* 0x0000800d04005986 */ /* 0x0001e2000c101924 */
[----:B------:R-:W-:Y:S01]  /*7b00*/  ISETP.GT.AND P2, PT, R3, 0x29, PT ;  /* 0x000000290300780c */ /* 0x000fe20003f44270 */
[-C--:B------:R-:W-:Y:S01]  /*7b10*/  FMUL R73, R73, R154.reuse ;  /* 0x0000009a49497220 */ /* 0x080fe20000400000 */
[----:B------:R-:W-:Y:S01]  /*7b20*/  ISETP.GT.AND P5, PT, R0, RZ, P0 ;  /* 0x000000ff0000720c */ /* 0x000fe200007a4270 */
[-C--:B-1----:R-:W-:Y:S01]  /*7b30*/  FMUL R9, R42, R154.reuse ;  /* 0x0000009a2a097220 */ /* 0x082fe20000400000 */
[----:B------:R-:W-:Y:S01]  /*7b40*/  @P3 STG.E desc[UR36][R4.64+0x84], R41 ;  /* 0x0000842904003986 */ /* 0x000fe2000c101924 */
[----:B------:R-:W-:Y:S01]  /*7b50*/  ISETP.GT.AND P3, PT, R0, RZ, P2 ;  /* 0x000000ff0000720c */ /* 0x000fe20001764270 */
[-C--:B------:R-:W-:Y:S01]  /*7b60*/  FMUL R75, R75, R154.reuse ;  /* 0x0000009a4b4b7220 */ /* 0x080fe20000400000 */
[----:B------:R-:W-:Y:S01]  /*7b70*/  F2FP.TF32.F32.PACK_B R43, R43 ;  /* 0x0000002bff2b723e */ /* 0x000fe200024050ff */
[-C--:B------:R-:W-:Y:S01]  /*7b80*/  FMUL R77, R77, R154.reuse ;  /* 0x0000009a4d4d7220 */ /* 0x080fe20000400000 */
[----:B------:R-:W-:Y:S01]  /*7b90*/  F2FP.TF32.F32.PACK_B R9, R9 ;  /* 0x00000009ff09723e */ /* 0x000fe200024050ff */
[-C--:B------:R-:W-:Y:S01]  /*7ba0*/  FMUL R79, R79, R154.reuse ;  /* 0x0000009a4f4f7220 */ /* 0x080fe20000400000 */
[----:B------:R-:W-:Y:S01]  /*7bb0*/  F2FP.TF32.F32.PACK_B R11, R11 ;  /* 0x0000000bff0b723e */ /* 0x000fe200024050ff */
[-C--:B0-----:R-:W-:Y:S01]  /*7bc0*/  FMUL R13, R48, R154.reuse ;  /* 0x0000009a300d7220 */ /* 0x081fe20000400000 */
[----:B------:R-:W-:Y:S01]  /*7bd0*/  F2FP.TF32.F32.PACK_B R45, R45 ;  /* 0x0000002dff2d723e */ /* 0x000fe200024050ff */
[----:B------:R0:W-:Y:S01]  /*7be0*/  @P1 STG.E desc[UR36][R6.64+0x80], R9 ;  /* 0x0000800906001986 */ /* 0x0001e2000c101924 */
[----:B------:R-:W-:Y:S01]  /*7bf0*/  ISETP.GT.AND P1, PT, R3, 0x30, PT ;  /* 0x000000300300780c */ /* 0x000fe20003f24270 */
[-C--:B------:R-:W-:Y:S01]  /*7c00*/  FMUL R81, R81, R154.reuse ;  /* 0x0000009a51517220 */ /* 0x080fe20000400000 */
[C---:B------:R-:W-:Y:S01]  /*7c10*/  ISETP.GT.AND P0, PT, R0.reuse, 0x8, P0 ;  /* 0x000000080000780c */ /* 0x040fe20000704270 */
[----:B------:R-:W-:Y:S01]  /*7c20*/  @P4 STG.E desc[UR36][R6.64+0x84], R43 ;  /* 0x0000842b06004986 */ /* 0x000fe2000c101924 */
[C---:B------:R-:W-:Y:S01]  /*7c30*/  ISETP.GT.AND P4, PT, R0.reuse, 0x8, P2 ;  /* 0x000000080000780c */ /* 0x040fe20001784270 */
[-C--:B------:R-:W-:Y:S01]  /*7c40*/  FMUL R83, R83, R154.reuse ;  /* 0x0000009a53537220 */ /* 0x080fe20000400000 */
[----:B------:R-:W-:Y:S01]  /*7c50*/  ISETP.GT.AND P2, PT, R3, 0x31, PT ;  /* 0x000000310300780c */ /* 0x000fe20003f44270 */
[----:B------:R1:W-:Y:S01]  /*7c60*/  @P5 STG.E desc[UR36][R4.64+0xa0], R11 ;  /* 0x0000a00b04005986 */ /* 0x0003e2000c101924 */
[----:B------:R-:W-:Y:S01]  /*7c70*/  ISETP.GT.AND P5, PT, R0, RZ, P1 ;  /* 0x000000ff0000720c */ /* 0x000fe20000fa4270 */
[-C--:B------:R-:W-:Y:S01]  /*7c80*/  FMUL R85, R85, R154.reuse ;  /* 0x0000009a55557220 */ /* 0x080fe20000400000 */
[----:B------:R-:W-:Y:S01]  /*7c90*/  F2FP.TF32.F32.PACK_B R47, R47 ;  /* 0x0000002fff2f723e */ /* 0x000fe200024050ff */
[-C--:B0-----:R-:W-:Y:S01]  /*7ca0*/  FMUL R9, R46, R154.reuse ;  /* 0x0000009a2e097220 */ /* 0x081fe20000400000 */
        /* <DEDUP_REMOVED lines=9> */
[C---:B------:R-:W-:Y:S01]  /*7d40*/  ISETP.GT.AND P1, PT, R0.reuse, 0x8, P1 ;  /* 0x000000080000780c */ /* 0x040fe20000f24270 */
[----:B------:R0:W-:Y:S01]  /*7d50*/  @P0 STG.E desc[UR36][R6.64+0xa0], R9 ;  /* 0x0000a00906000986 */ /* 0x0001e2000c101924 */
[----:B------:R-:W-:Y:S01]  /*7d60*/  ISETP.GT.AND P0, PT, R3, 0x38, PT ;  /* 0x000000380300780c */ /* 0x000fe20003f04270 */
[-C--:B------:R-:W-:Y:S01]  /*7d70*/  FMUL R93, R93, R154.reuse ;  /* 0x0000009a5d5d7220 */ /* 0x080fe20000400000 */
[----:B------:R-:W-:Y:S01]  /*7d80*/  F2FP.TF32.F32.PACK_B R51, R51 ;  /* 0x00000033ff33723e */ /* 0x000fe200024050ff */
        /* <DEDUP_REMOVED lines=10> */
[C---:B------:R-:W-:Y:S01]  /*7e30*/  ISETP.GT.AND P3, PT, R0.reuse, RZ, P2 ;  /* 0x000000ff0000720c */ /* 0x040fe20001764270 */
[-C--:B------:R-:W-:Y:S01]  /*7e40*/  FMUL R99, R99, R154.reuse ;  /* 0x0000009a63637220 */ /* 0x080fe20000400000 */
[----:B------:R-:W-:Y:S01]  /*7e50*/  F2FP.TF32.F32.PACK_B R53, R53 ;  /* 0x00000035ff35723e */ /* 0x000fe200024050ff */
[-C--:B------:R-:W-:Y:S01]  /*7e60*/  FMUL R101, R101, R154.reuse ;  /* 0x0000009a65657220 */ /* 0x080fe20000400000 */
[----:B------:R-:W-:Y:S01]  /*7e70*/  F2FP.TF32.F32.PACK_B R9, R9 ;  /* 0x00000009ff09723e */ /* 0x000fe200024050ff */
[-C--:B------:R-:W-:Y:S01]  /*7e80*/  FMUL R103, R103, R154.reuse ;  /* 0x0000009a67677220 */ /* 0x080fe20000400000 */
[----:B------:R-:W-:Y:S01]  /*7e90*/  ISETP.GT.AND P0, PT, R0, 0x8, P0 ;  /* 0x000000080000780c */ /* 0x000fe20000704270 */
[-C--:B-1----:R-:W-:Y:S01]  /*7ea0*/  FMUL R13, R56, R154.reuse ;  /* 0x0000009a380d7220 */ /* 0x082fe20000400000 */
[----:B------:R-:W-:Y:S01]  /*7eb0*/  F2FP.TF32.F32.PACK_B R55, R55 ;  /* 0x00000037ff37723e */ /* 0x000fe200024050ff */
        /* <DEDUP_REMOVED lines=16> */
[----:B------:R-:W-:Y:S01]  /*7fc0*/  ISETP.GT.AND P1, PT, R0, 0x8, P1 ;  /* 0x000000080000780c */ /* 0x000fe20000f24270 */
[-C--:B------:R-:W-:Y:S01]  /*7fd0*/  FMUL R113, R113, R154.reuse ;  /* 0x0000009a71717220 */ /* 0x080fe20000400000 */
[----:B------:R-:W-:Y:S01]  /*7fe0*/  F2FP.TF32.F32.PACK_B R9, R9 ;  /* 0x00000009ff09723e */ /* 0x000fe200024050ff */
[-C--:B------:R-:W-:Y:S01]  /*7ff0*/  FMUL R115, R115, R154.reuse ;  /* 0x0000009a73737220 */ /* 0x080fe20000400000 */
[-C--:B-1----:R-:W-:Y:S01]  /*8000*/  FMUL R11, R60, R154.reuse ;  /* 0x0000009a3c0b7220 */ /* 0x082fe20000400000 */
[----:B------:R-:W-:Y:S01]  /*8010*/  F2FP.TF32.F32.PACK_B R59, R59 ;  /* 0x0000003bff3b723e */ /* 0x000fe200024050ff */
[-C--:B------:R-:W-:Y:S01]  /*8020*/  FMUL R117, R117, R154.reuse ;  /* 0x0000009a75757220 */ /* 0x080fe20000400000 */
        /* <DEDUP_REMOVED lines=58> */
[----:B0-----:R-:W-:Y:S01]  /*83d0*/  FMUL R9, R66, R154 ;  /* 0x0000009a42097220 */ /* 0x001fe20000400000 */
[----:B------:R-:W-:Y:S01]  /*83e0*/  @P3 STG.E desc[UR36][R4.64+0x144], R65 ;  /* 0x0001444104003986 */ /* 0x000fe2000c101924 */
[----:B------:R-:W-:-:S02]  /*83f0*/  ISETP.GT.AND P3, PT, R0, RZ, P2 ;  /* 0x000000ff0000720c */ /* 0x000fc40001764270 */
[----:B------:R-:W-:Y:S02]  /*8400*/  ISETP.GT.AND P0, PT, R0, 0x8, P0 ;  /* 0x000000080000780c */ /* 0x000fe40000704270 */
[----:B------:R-:W-:Y:S01]  /*8410*/  F2FP.TF32.F32.PACK_B R9, R9 ;  /* 0x00000009ff09723e */ /* 0x000fe200024050ff */
[----:B-1----:R-:W-:Y:S01]  /*8420*/  FMUL R13, R72, R154 ;  /* 0x0000009a480d7220 */ /* 0x002fe20000400000 */
[----:B------:R-:W-:-:S03]  /*8430*/  F2FP.TF32.F32.PACK_B R71, R71 ;  /* 0x00000047ff47723e */ /* 0x000fc600024050ff */
[----:B------:R0:W-:Y:S01]  /*8440*/  @P1 STG.E desc[UR36][R6.64+0x140], R9 ;  /* 0x0001400906001986 */ /* 0x0001e2000c101924 */
[C---:B------:R-:W-:Y:S02]  /*8450*/  ISETP.GT.AND P1, PT, R3.reuse, 0x60, PT ;  /* 0x000000600300780c */ /* 0x040fe40003f24270 */
[----:B------:R-:W-:Y:S01]  /*8460*/  F2FP.TF32.F32.PACK_B R13, R13 ;  /* 0x0000000dff0d723e */ /* 0x000fe200024050ff */
[----:B------:R-:W-:Y:S01]  /*8470*/  @P4 STG.E desc[UR36][R6.64+0x144], R67 ;  /* 0x0001444306004986 */ /* 0x000fe2000c101924 */
[C---:B------:R-:W-:Y:S02]  /*8480*/  ISETP.GT.AND P4, PT, R0.reuse, 0x8, P2 ;  /* 0x000000080000780c */ /* 0x040fe40001784270 */
[----:B------:R-:W-:Y:S01]  /*8490*/  ISETP.GT.AND P2, PT, R3, 0x61, PT ;  /* 0x000000610300780c */ /* 0x000fe20003f44270 */
[----:B------:R1:W-:Y:S01]  /*84a0*/  @P5 STG.E desc[UR36][R4.64+0x160], R11 ;  /* 0x0001600b04005986 */ /* 0x0003e2000c101924 */
[----:B------:R-:W-:Y:S02]  /*84b0*/  ISETP.GT.AND P5, PT, R0, RZ, P1 ;  /* 0x000000ff0000720c */ /* 0x000fe40000fa4270 */
        /* <DEDUP_REMOVED lines=257> */
[----:B------:R-:W-:Y:S01]  /*94d0*/  @P3 STG.E desc[UR36][R4.64+0x364], R133 ;  /* 0x0003648504003986 */ /* 0x000fe2000c101924 */
[----:B0-----:R-:W-:Y:S01]  /*94e0*/  FMUL R9, R134, R154 ;  /* 0x0000009a86097220 */ /* 0x001fe20000400000 */
[----:B------:R-:W-:-:S02]  /*94f0*/  ISETP.GT.AND P3, PT, R0, RZ, P2 ;  /* 0x000000ff0000720c */ /* 0x000fc40001764270 */
[----:B------:R-:W-:Y:S02]  /*9500*/  ISETP.GT.AND P1, PT, R0, 0x8, P1 ;  /* 0x000000080000780c */ /* 0x000fe40000f24270 */
[----:B------:R-:W-:Y:S01]  /*9510*/  F2FP.TF32.F32.PACK_B R9, R9 ;  /* 0x00000009ff09723e */ /* 0x000fe200024050ff */
[----:B-1----:R-:W-:Y:S01]  /*9520*/  FMUL R11, R140, R154 ;  /* 0x0000009a8c0b7220 */ /* 0x002fe20000400000 */
[----:B------:R-:W-:-:S03]  /*9530*/  F2FP.TF32.F32.PACK_B R139, R139 ;  /* 0x0000008bff8b723e */ /* 0x000fc600024050ff */
[----:B------:R0:W-:Y:S01]  /*9540*/  @P0 STG.E desc[UR36][R6.64+0x360], R9 ;  /* 0x0003600906000986 */ /* 0x0001e2000c101924 */
[----:B------:R-:W-:Y:S02]  /*9550*/  F2FP.TF32.F32.PACK_B R141, R141 ;  /* 0x0000008dff8d723e */ /* 0x000fe400024050ff */
[----:B------:R-:W-:Y:S01]  /*9560*/  F2FP.TF32.F32.PACK_B R11, R11 ;  /* 0x0000000bff0b723e */ /* 0x000fe200024050ff */
[----:B------:R-:W-:Y:S01]  /*9570*/  @P4 STG.E desc[UR36][R6.64+0x364], R135 ;  /* 0x0003648706004986 */ /* 0x000fe2000c101924 */
[C---:B------:R-:W-:Y:S02]  /*9580*/  ISETP.GT.AND P4, PT, R3.reuse, 0xe8, PT ;  /* 0x000000e80300780c */ /* 0x040fe40003f84270 */
[----:B------:R-:W-:Y:S01]  /*9590*/  F2FP.TF32.F32.PACK_B R143, R143 ;  /* 0x0000008fff8f723e */ /* 0x000fe200024050ff */
[----:B------:R1:W-:Y:S01]  /*95a0*/  @P5 STG.E desc[UR36][R4.64+0x380], R13 ;  /* 0x0003800d04005986 */ /* 0x0003e2000c101924 */
[----:B------:R-:W-:Y:S02]  /*95b0*/  ISETP.GT.AND P5, PT, R3, 0xe9, PT ;  /* 0x000000e90300780c */ /* 0x000fe40003fa4270 */
[----:B------:R-:W-:Y:S01]  /*95c0*/  F2FP.TF32.F32.PACK_B R145, R145 ;  /* 0x00000091ff91723e */ /* 0x000fe200024050ff */
[----:B------:R-:W-:Y:S01]  /*95d0*/  @P3 STG.E desc[UR36][R4.64+0x384], R137 ;  /* 0x0003848904003986 */ /* 0x000fe2000c101924 */
[----:B------:R-:W-:Y:S01]  /*95e0*/  ISETP.GT.AND P3, PT, R0, 0x8, P2 ;  /* 0x000000080000780c */ /* 0x000fe20001764270 */
[----:B0-----:R-:W-:Y:S01]  /*95f0*/  FMUL R9, R138, R154 ;  /* 0x0000009a8a097220 */ /* 0x001fe20000400000 */
[----:B------:R-:W-:-:S02]  /*9600*/  ISETP.GT.AND P2, PT, R0, RZ, P4 ;  /* 0x000000ff0000720c */ /* 0x000fc40002744270 */
[C---:B------:R-:W-:Y:S02]  /*9610*/  ISETP.GT.AND P0, PT, R0.reuse, RZ, P5 ;  /* 0x000000ff0000720c */ /* 0x040fe40002f04270 */
[----:B------:R-:W-:Y:S01]  /*9620*/  ISETP.GT.AND P4, PT, R0, 0x8, P4 ;  /* 0x000000080000780c */ /* 0x000fe20002784270 */
[----:B-1----:R-:W-:Y:S01]  /*9630*/  FMUL R13, R142, R154 ;  /* 0x0000009a8e0d7220 */ /* 0x002fe20000400000 */
[----:B------:R-:W-:Y:S02]  /*9640*/  ISETP.GT.AND P5, PT, R0, 0x8, P5 ;  /* 0x000000080000780c */ /* 0x000fe40002fa4270 */
[----:B------:R-:W-:Y:S02]  /*9650*/  F2FP.TF32.F32.PACK_B R9, R9 ;  /* 0x00000009ff09723e */ /* 0x000fe400024050ff */
[----:B------:R-:W-:Y:S02]  /*9660*/  F2FP.TF32.F32.PACK_B R13, R13 ;  /* 0x0000000dff0d723e */ /* 0x000fe400024050ff */
[----:B------:R-:W-:Y:S01]  /*9670*/  F2FP.TF32.F32.PACK_B R147, R147 ;  /* 0x00000093ff93723e */ /* 0x000fe200024050ff */
[----:B------:R0:W-:Y:S01]  /*9680*/  @P1 STG.E desc[UR36][R6.64+0x380], R9 ;  /* 0x0003800906001986 */ /* 0x0001e2000c101924 */
[----:B------:R-:W-:-:S02]  /*9690*/  ISETP.GT.AND P1, PT, R3, 0xf8, PT ;  /* 0x000000f80300780c */ /* 0x000fc40003f24270 */
[----:B------:R-:W-:Y:S01]  /*96a0*/  F2FP.TF32.F32.PACK_B R149, R149 ;  /* 0x00000095ff95723e */ /* 0x000fe200024050ff */
[----:B------:R-:W-:Y:S01]  /*96b0*/  @P3 STG.E desc[UR36][R6.64+0x384], R139 ;  /* 0x0003848b06003986 */ /* 0x000fe2000c101924 */
[C---:B------:R-:W-:Y:S02]  /*96c0*/  ISETP.GT.AND P3, PT, R3.reuse, 0xf0, PT ;  /* 0x000000f00300780c */ /* 0x040fe40003f64270 */
[----:B------:R-:W-:Y:S01]  /*96d0*/  F2FP.TF32.F32.PACK_B R151, R151 ;  /* 0x00000097ff97723e */ /* 0x000fe200024050ff */
[----:B------:R1:W-:Y:S01]  /*96e0*/  @P2 STG.E desc[UR36][R4.64+0x3a0], R11 ;  /* 0x0003a00b04002986 */ /* 0x0003e2000c101924 */
[----:B------:R-:W-:-:S03]  /*96f0*/  ISETP.GT.AND P2, PT, R3, 0xf1, PT ;  /* 0x000000f10300780c */ /* 0x000fc60003f44270 */
[----:B------:R-:W-:Y:S01]  /*9700*/  @P0 STG.E desc[UR36][R4.64+0x3a4], R141 ;  /* 0x0003a48d04000986 */ /* 0x000fe2000c101924 */
[----:B------:R-:W-:Y:S01]  /*9710*/  ISETP.GT.AND P0, PT, R3, 0xf9, PT ;  /* 0x000000f90300780c */ /* 0x000fe20003f04270 */
[-C--:B------:R-:W-:Y:S01]  /*9720*/  FMUL R3, R144, R154.reuse ;  /* 0x0000009a90037220 */ /* 0x080fe20000400000 */
[-C--:B0-----:R-:W-:Y:S01]  /*9730*/  FMUL R9, R146, R154.reuse ;  /* 0x0000009a92097220 */ /* 0x081fe20000400000 */
[----:B------:R0:W-:Y:S01]  /*9740*/  @P4 STG.E desc[UR36][R6.64+0x3a0], R13 ;  /* 0x0003a00d06004986 */ /* 0x0001e2000c101924 */
[C---:B------:R-:W-:Y:S02]  /*9750*/  ISETP.GT.AND P4, PT, R0.reuse, RZ, P2 ;  /* 0x000000ff0000720c */ /* 0x040fe40001784270 */
[----:B------:R-:W-:Y:S01]  /*9760*/  F2FP.TF32.F32.PACK_B R3, R3 ;  /* 0x00000003ff03723e */ /* 0x000fe200024050ff */
[----:B------:R-:W-:Y:S01]  /*9770*/  @P5 STG.E desc[UR36][R6.64+0x3a4], R143 ;  /* 0x0003a48f06005986 */ /* 0x000fe2000c101924 */
[----:B------:R-:W-:Y:S01]  /*9780*/  ISETP.GT.AND P5, PT, R0, RZ, P3 ;  /* 0x000000ff0000720c */ /* 0x000fe20001fa4270 */
[----:B-1----:R-:W-:Y:S01]  /*9790*/  FMUL R11, R148, R154 ;  /* 0x0000009a940b7220 */ /* 0x002fe20000400000 */
[----:B------:R-:W-:-:S02]  /*97a0*/  ISETP.GT.AND P3, PT, R0, 0x8, P3 ;  /* 0x000000080000780c */ /* 0x000fc40001f64270 */
[----:B------:R-:W-:Y:S02]  /*97b0*/  ISETP.GT.AND P2, PT, R0, 0x8, P2 ;  /* 0x000000080000780c */ /* 0x000fe40001744270 */
[----:B------:R-:W-:Y:S01]  /*97c0*/  F2FP.TF32.F32.PACK_B R9, R9 ;  /* 0x00000009ff09723e */ /* 0x000fe200024050ff */
[----:B0-----:R-:W-:Y:S01]  /*97d0*/  FMUL R13, R150, R154 ;  /* 0x0000009a960d7220 */ /* 0x001fe20000400000 */
[----:B------:R-:W-:-:S04]  /*97e0*/  F2FP.TF32.F32.PACK_B R11, R11 ;  /* 0x0000000bff0b723e */ /* 0x000fc800024050ff */
[----:B------:R-:W-:Y:S01]  /*97f0*/  F2FP.TF32.F32.PACK_B R13, R13 ;  /* 0x0000000dff0d723e */ /* 0x000fe200024050ff */
[----:B------:R-:W-:Y:S01]  /*9800*/  @P5 STG.E desc[UR36][R4.64+0x3c0], R3 ;  /* 0x0003c00304005986 */ /* 0x000fe2000c101924 */
[C---:B------:R-:W-:Y:S02]  /*9810*/  ISETP.GT.AND P5, PT, R0.reuse, RZ, P1 ;  /* 0x000000ff0000720c */ /* 0x040fe40000fa4270 */
[C---:B------:R-:W-:Y:S01]  /*9820*/  ISETP.GT.AND P1, PT, R0.reuse, 0x8, P1 ;  /* 0x000000080000780c */ /* 0x040fe20000f24270 */
[----:B------:R-:W-:Y:S01]  /*9830*/  @P4 STG.E desc[UR36][R4.64+0x3c4], R145 ;  /* 0x0003c49104004986 */ /* 0x000fe2000c101924 */
[C---:B------:R-:W-:Y:S02]  /*9840*/  ISETP.GT.AND P4, PT, R0.reuse, RZ, P0 ;  /* 0x000000ff0000720c */ /* 0x040fe40000784270 */
[----:B------:R-:W-:Y:S01]  /*9850*/  ISETP.GT.AND P0, PT, R0, 0x8, P0 ;  /* 0x000000080000780c */ /* 0x000fe20000704270 */
[----:B------:R-:W-:Y:S04]  /*9860*/  @P3 STG.E desc[UR36][R6.64+0x3c0], R9 ;  /* 0x0003c00906003986 */ /* 0x000fe8000c101924 */
[----:B------:R-:W-:Y:S04]  /*9870*/  @P2 STG.E desc[UR36][R6.64+0x3c4], R147 ;  /* 0x0003c49306002986 */ /* 0x000fe8000c101924 */
[----:B------:R-:W-:Y:S04]  /*9880*/  @P5 STG.E desc[UR36][R4.64+0x3e0], R11 ;  /* 0x0003e00b04005986 */ /* 0x000fe8000c101924 */
[----:B------:R0:W-:Y:S02]  /*9890*/  @P4 STG.E desc[UR36][R4.64+0x3e4], R149 ;  /* 0x0003e49504004986 */ /* 0x0001e4000c101924 */
[----:B0-----:R-:W-:-:S02]  /*98a0*/  @P1 IMAD.MOV.U32 R4, RZ, RZ, R6 ;  /* 0x000000ffff041224 */ /* 0x001fc400078e0006 */
[----:B------:R-:W-:-:S05]  /*98b0*/  @P1 IMAD.MOV.U32 R5, RZ, RZ, R7 ;  /* 0x000000ffff051224 */ /* 0x000fca00078e0007 */
[----:B------:R0:W-:Y:S04]  /*98c0*/  @P1 STG.E desc[UR36][R4.64+0x3e0], R13 ;  /* 0x0003e00d04001986 */ /* 0x0001e8000c101924 */
[----:B------:R0:W-:Y:S02]  /*98d0*/  @P0 STG.E desc[UR36][R6.64+0x3e4], R151 ;  /* 0x0003e49706000986 */ /* 0x0001e4000c101924 */
.L_x_282:
[----:B------:R-:W-:Y:S05]  /*98e0*/  BSYNC B0 ;  /* 0x0000000000007941 */ /* 0x000fea0003800000 */
.L_x_28:
[----:B------:R-:W-:Y:S01]  /*98f0*/  ULDC UR4, c[0x0][0xc] ;  /* 0x0000030000047ab9 */ /* 0x000fe20000000800 */
[----:B------:R-:W-:Y:S01]  /*9900*/  ULDC UR5, c[0x0][0x10] ;  /* 0x0000040000057ab9 */ /* 0x000fe20000000800 */
[----:B0-----:R-:W0:Y:S01]  /*9910*/  LDC R3, c[0x0][0x14] ;  /* 0x00000500ff037b82 */ /* 0x001e220000000800 */
[----:B------:R-:W-:Y:S01]  /*9920*/  UIMAD.WIDE.U32 UR4, UR4, UR5, URZ ;  /* 0x00000005040472a5 */ /* 0x000fe2000f8e003f */
[----:B------:R-:W-:Y:S01]  /*9930*/  PRMT R0, RZ, 0x7610, R0 ;  /* 0x00007610ff007816 */ /* 0x000fe20000000000 */
[----:B-----5:R-:W-:Y:S02]  /*9940*/  IMAD.MOV.U32 R152, RZ, RZ, -0x1 ;  /* 0xffffffffff987424 */ /* 0x020fe400078e00ff */
[----:B------:R-:W-:Y:S02]  /*9950*/  IMAD.MOV.U32 R23, RZ, RZ, -0x1 ;  /* 0xffffffffff177424 */ /* 0x000fe400078e00ff */
[----:B0-----:R-:W-:-:S04]  /*9960*/  IMAD.WIDE.U32 R16, R3, UR4, R16 ;  /* 0x0000000403107c25 */ /* 0x001fc8000f8e0010 */
[----:B------:R-:W-:Y:S01]  /*9970*/  IMAD R3, R3, UR5, RZ ;  /* 0x0000000503037c24 */ /* 0x000fe2000f8e02ff */
[----:B------:R-:W-:Y:S02]  /*9980*/  ULDC.64 UR4, c[0x0][0x650] ;  /* 0x0001940000047ab9 */ /* 0x000fe40000000a00 */
[----:B------:R-:W-:Y:S01]  /*9990*/  ISETP.GE.U32.AND P0, PT, R16, UR4, PT ;  /* 0x0000000410007c0c */ /* 0x000fe2000bf06070 */
[----:B------:R-:W-:-:S05]  /*99a0*/  IMAD.IADD R17, R17, 0x1, R3 ;  /* 0x0000000111117824 */ /* 0x000fca00078e0203 */
[----:B------:R-:W-:-:S13]  /*99b0*/  ISETP.GE.U32.AND.EX P0, PT, R17, UR5, PT, P0 ;  /* 0x0000000511007c0c */ /* 0x000fda000bf06100 */
[----:B------:R-:W-:Y:S05]  /*99c0*/  @P0 BRA `(.L_x_283) ;  /* 0x0000000400640947 */ /* 0x000fea0003800000 */
[----:B------:R-:W0:Y:S01]  /*99d0*/  S2R R12, SR_CTAID.X ;  /* 0x00000000000c7919 */ /* 0x000e220000002500 */
[----:B----4-:R-:W4:Y:S01]  /*99e0*/  LDC.64 R10, c[0x0][0x628] ;  /* 0x00018a00ff0a7b82 */ /* 0x010f220000000a00 */
[----:B------:R-:W-:Y:S01]  /*99f0*/  ULDC UR4, c[0x0][0x150] ;  /* 0x0000540000047ab9 */ /* 0x000fe20000000800 */
[----:B-123--:R-:W-:Y:S01]  /*9a00*/  IMAD.MOV.U32 R8, RZ, RZ, R16 ;  /* 0x000000ffff087224 */ /* 0x00efe200078e0010 */
[----:B------:R-:W1:Y:S01]  /*9a10*/  S2R R24, SR_CTAID.Y ;  /* 0x0000000000187919 */ /* 0x000e620000002600 */
[----:B------:R-:W-:-:S04]  /*9a20*/  IMAD.MOV.U32 R9, RZ, RZ, R17 ;  /* 0x000000ffff097224 */ /* 0x000fc800078e0011 */
[----:B------:R-:W2:Y:S08]  /*9a30*/  LDC R21, c[0x0][0x144] ;  /* 0x00005100ff157b82 */ /* 0x000eb00000000800 */
[----:B------:R-:W3:Y:S08]  /*9a40*/  LDC R0, c[0x0][0x630] ;  /* 0x00018c00ff007b82 */ /* 0x000ef00000000800 */
[----:B------:R-:W1:Y:S01]  /*9a50*/  LDC.64 R14, c[0x0][0x620] ;  /* 0x00018800ff0e7b82 */ /* 0x000e620000000a00 */
[----:B----4-:R-:W-:-:S04]  /*9a60*/  ISETP.NE.U32.AND P0, PT, R10, RZ, PT ;  /* 0x000000ff0a00720c */ /* 0x010fc80003f05070 */
[----:B------:R-:W-:Y:S02]  /*9a70*/  ISETP.NE.AND.EX P0, PT, R11, RZ, PT, P0 ;  /* 0x000000ff0b00720c */ /* 0x000fe40003f05300 */
[----:B0-----:R-:W-:-:S05]  /*9a80*/  I2FP.F32.U32 R3, R12 ;  /* 0x0000000c00037245 */ /* 0x001fca0000201000 */
[----:B------:R-:W-:-:S04]  /*9a90*/  FMUL R3, R3, UR4 ;  /* 0x0000000403037c20 */ /* 0x000fc80008400000 */
[----:B------:R0:W4:Y:S02]  /*9aa0*/  F2I.U32.TRUNC.NTZ R20, R3 ;  /* 0x0000000300147305 */ /* 0x000124000020f000 */
[----:B--23--:R-:W-:Y:S05]  /*9ab0*/  @!P0 BRA `(.L_x_284) ;  /* 0x0000000000288947 */ /* 0x00cfea0003800000 */
[----:B0-----:R-:W0:Y:S02]  /*9ac0*/  LDC R3, c[0x0][0x634] ;  /* 0x00018d00ff037b82 */ /* 0x001e240000000800 */
        /* <DEDUP_REMOVED lines=9> */
.L_x_284:
[----:B------:R-:W2:Y:S01]  /*9b60*/  LDC.64 R30, c[0x0][0x640] ;  /* 0x00019000ff1e7b82 */ /* 0x000ea20000000a00 */
[-CC-:B------:R-:W-:Y:S01]  /*9b70*/  SHF.R.U64 R23, R8, R0.reuse, R9.reuse ;  /* 0x0000000008177219 */ /* 0x180fe20000001209 */
[----:B----4-:R-:W-:Y:S01]  /*9b80*/  IMAD.MOV R20, RZ, RZ, -R20 ;  /* 0x000000ffff147224 */ /* 0x010fe200078e0a14 */
[----:B------:R-:W-:Y:S01]  /*9b90*/  SHF.R.U32.HI R0, RZ, R0, R9 ;  /* 0x00000000ff007219 */ /* 0x000fe20000011609 */
[----:B------:R-:W-:Y:S01]  /*9ba0*/  ULDC UR4, c[0x0][0x154] ;  /* 0x0000550000047ab9 */ /* 0x000fe20000000800 */
[----:B0-----:R-:W-:Y:S01]  /*9bb0*/  IADD3 R3, P0, RZ, -R23, RZ ;  /* 0x80000017ff037210 */ /* 0x001fe20007f1e0ff */
[----:B------:R-:W-:Y:S02]  /*9bc0*/  IMAD R26, R21, R20, R12 ;  /* 0x00000014151a7224 */ /* 0x000fe400078e020c */
[----:B------:R-:W0:Y:S01]  /*9bd0*/  LDC R6, c[0x0][0x618] ;  /* 0x00018600ff067b82 */ /* 0x000e220000000800 */
[----:B------:R-:W-:Y:S02]  /*9be0*/  IMAD.MOV.U32 R7, RZ, RZ, 0x1 ;  /* 0x00000001ff077424 */ /* 0x000fe400078e00ff */
[----:B------:R-:W-:-:S04]  /*9bf0*/  IMAD.X R5, RZ, RZ, ~R0, P0 ;  /* 0x000000ffff057224 */ /* 0x000fc800000e0e00 */
[-C--:B-1----:R-:W-:Y:S01]  /*9c00*/  IMAD R0, R5, R14.reuse, RZ ;  /* 0x0000000e05007224 */ /* 0x082fe200078e02ff */
[----:B------:R-:W1:Y:S01]  /*9c10*/  LDC R8, c[0x0][0x608] ;  /* 0x00018200ff087b82 */ /* 0x000e620000000800 */
[----:B------:R-:W-:-:S04]  /*9c20*/  IMAD.WIDE.U32 R4, R3, R14, R16 ;  /* 0x0000000e03047225 */ /* 0x000fc800078e0010 */
[----:B------:R-:W-:Y:S01]  /*9c30*/  IMAD R3, R3, R15, R0 ;  /* 0x0000000f03037224 */ /* 0x000fe200078e0200 */
[----:B------:R-:W-:Y:S02]  /*9c40*/  I2FP.F32.U32 R0, R24 ;  /* 0x0000001800007245 */ /* 0x000fe40000201000 */
[----:B------:R-:W3:Y:S01]  /*9c50*/  LDC R28, c[0x0][0x658] ;  /* 0x00019600ff1c7b82 */ /* 0x000ee20000000800 */
[----:B------:R-:W-:Y:S01]  /*9c60*/  IMAD.IADD R3, R5, 0x1, R3 ;  /* 0x0000000105037824 */ /* 0x000fe200078e0203 */
[----:B--2---:R-:W-:Y:S01]  /*9c70*/  ISETP.NE.U32.AND P0, PT, R30, RZ, PT ;  /* 0x000000ff1e00720c */ /* 0x004fe20003f05070 */
[----:B------:R-:W-:Y:S01]  /*9c80*/  FMUL R0, R0, UR4 ;  /* 0x0000000400007c20 */ /* 0x000fe20008400000 */
[----:B------:R-:W-:Y:S02]  /*9c90*/  IMAD.MOV.U32 R5, RZ, RZ, -0x1 ;  /* 0xffffffffff057424 */ /* 0x000fe400078e00ff */
[----:B------:R-:W-:Y:S01]  /*9ca0*/  ISETP.NE.AND.EX P0, PT, R31, RZ, PT, P0 ;  /* 0x000000ff1f00720c */ /* 0x000fe20003f05300 */
[----:B------:R2:W4:Y:S01]  /*9cb0*/  F2I.U32.TRUNC.NTZ R13, R0 ;  /* 0x00000000000d7305 */ /* 0x000522000020f000 */
[----:B------:R-:W2:Y:S01]  /*9cc0*/  LDC R15, c[0x0][0x148] ;  /* 0x00005200ff0f7b82 */ /* 0x000ea20000000800 */
[----:B0-----:R-:W-:-:S02]  /*9cd0*/  SHF.R.U64 R12, R4, R6, R3 ;  /* 0x00000006040c7219 */ /* 0x001fc40000001203 */
[----:B------:R-:W-:-:S05]  /*9ce0*/  SHF.R.U32.HI R3, RZ, R6, R3 ;  /* 0x00000006ff037219 */ /* 0x000fca0000011603 */
[----:B------:R-:W0:Y:S01]  /*9cf0*/  LDC R20, c[0x0][0x600] ;  /* 0x00018000ff147b82 */ /* 0x000e220000000800 */
[-CC-:B-1----:R-:W-:Y:S02]  /*9d00*/  SHF.R.U64 R10, R12, R8.reuse, R3.reuse ;  /* 0x000000080c0a7219 */ /* 0x182fe40000001203 */
[----:B------:R-:W-:-:S05]  /*9d10*/  SHF.R.U32.HI R3, RZ, R8, R3 ;  /* 0x00000008ff037219 */ /* 0x000fca0000011603 */
[----:B------:R-:W1:Y:S01]  /*9d20*/  LDC R21, c[0x0][0x648] ;  /* 0x00019200ff157b82 */ /* 0x000e620000000800 */
[-C--:B---3--:R-:W-:Y:S02]  /*9d30*/  SHF.L.U32 R4, R5, R28.reuse, RZ ;  /* 0x0000001c05047219 */ /* 0x088fe400000006ff */
[-CC-:B------:R-:W-:Y:S02]  /*9d40*/  SHF.R.U64 R14, R10, R28.reuse, R3.reuse ;  /* 0x0000001c0a0e7219 */ /* 0x180fe40000001203 */
[----:B------:R-:W-:Y:S02]  /*9d50*/  SHF.R.U32.HI R5, RZ, R28, R3 ;  /* 0x0000001cff057219 */ /* 0x000fe40000011603 */
[----:B------:R-:W-:Y:S01]  /*9d60*/  LOP3.LUT R153, RZ, R4, RZ, 0x33, !PT ;  /* 0x00000004ff997212 */ /* 0x000fe200078e33ff */
[----:B------:R-:W3:Y:S01]  /*9d70*/  LDC R25, c[0x0][0x638] ;  /* 0x00018e00ff197b82 */ /* 0x000ee20000000800 */
[----:B------:R-:W-:Y:S01]  /*9d80*/  SHF.L.U32 R28, R7, R28, RZ ;  /* 0x0000001c071c7219 */ /* 0x000fe200000006ff */
[----:B------:R-:W-:-:S06]  /*9d90*/  IMAD.MOV.U32 R4, RZ, RZ, R14 ;  /* 0x000000ffff047224 */ /* 0x000fcc00078e000e */
[----:B------:R-:W0:Y:S01]  /*9da0*/  LDC R27, c[0x0][0x610] ;  /* 0x00018400ff1b7b82 */ /* 0x000e220000000800 */
[----:B----4-:R-:W-:Y:S05]  /*9db0*/  @!P0 BRA `(.L_x_285) ;  /* 0x0000000000288947 */ /* 0x010fea0003800000 */
[----:B------:R-:W4:Y:S02]  /*9dc0*/  LDC R3, c[0x0][0x64c] ;  /* 0x00019300ff037b82 */ /* 0x000f240000000800 */
[----:B----4-:R-:W-:-:S05]  /*9dd0*/  IADD3 R3, P0, R14, R3, RZ ;  /* 0x000000030e037210 */ /* 0x010fca0007f1e0ff */
        /* <DEDUP_REMOVED lines=8> */
.L_x_285:
[----:B------:R-:W-:Y:S01]  /*9e60*/  ISETP.NE.AND P0, PT, R2, 0x1, PT ;  /* 0x000000010200780c */ /* 0x000fe20003f05270 */
[----:B------:R-:W-:Y:S01]  /*9e70*/  IMAD.MOV R13, RZ, RZ, -R13 ;  /* 0x000000ffff0d7224 */ /* 0x000fe200078e0a0d */
[----:B-12---:R-:W-:Y:S01]  /*9e80*/  SHF.R.U64 R0, R4, R21, R5 ;  /* 0x0000001504007219 */ /* 0x006fe20000001205 */
[----:B0-----:R-:W-:Y:S01]  /*9e90*/  VIADD R5, R20, 0xffffffff ;  /* 0xffffffff14057836 */ /* 0x001fe20000000000 */
[----:B------:R-:W-:-:S03]  /*9ea0*/  LOP3.LUT R153, R10, R153, RZ, 0xc0, !PT ;  /* 0x000000990a997212 */ /* 0x000fc600078ec0ff */
[----:B------:R-:W-:Y:S01]  /*9eb0*/  IMAD.MOV R3, RZ, RZ, -R0 ;  /* 0x000000ffff037224 */ /* 0x000fe200078e0a00 */
[----:B------:R-:W-:Y:S01]  /*9ec0*/  LOP3.LUT R5, R12, R5, RZ, 0xc0, !PT ;  /* 0x000000050c057212 */ /* 0x000fe200078ec0ff */
[----:B------:R-:W-:Y:S02]  /*9ed0*/  IMAD R153, R28, R0, R153 ;  /* 0x000000001c997224 */ /* 0x000fe400078e0299 */
[----:B---3--:R-:W-:Y:S02]  /*9ee0*/  IMAD R0, R3, R25, R14 ;  /* 0x0000001903007224 */ /* 0x008fe400078e020e */
[----:B------:R-:W-:Y:S02]  /*9ef0*/  @P0 IMAD R26, R15, R13, R24 ;  /* 0x0000000d0f1a0224 */ /* 0x000fe400078e0218 */
[----:B------:R-:W-:Y:S02]  /*9f00*/  IMAD R4, R0, R20, R5 ;  /* 0x0000001400047224 */ /* 0x000fe400078e0205 */
[----:B------:R-:W-:-:S02]  /*9f10*/  IMAD R153, R153, R27, R26 ;  /* 0x0000001b99997224 */ /* 0x000fc400078e021a */
[----:B------:R-:W-:-:S03]  /*9f20*/  IMAD.MOV.U32 R3, RZ, RZ, 0x1 ;  /* 0x00000001ff037424 */ /* 0x000fc600078e00ff */
[----:B------:R-:W-:Y:S02]  /*9f30*/  SEL R152, R4, R153, !P0 ;  /* 0x0000009904987207 */ /* 0x000fe40004000000 */
[----:B------:R-:W-:Y:S02]  /*9f40*/  PRMT R0, R3, 0x7610, R0 ;  /* 0x0000761003007816 */ /* 0x000fe40000000000 */
[----:B------:R-:W-:-:S07]  /*9f50*/  SEL R153, R153, R4, !P0 ;  /* 0x0000000499997207 */ /* 0x000fce0004000000 */
.L_x_283:
[----:B------:R-:W-:-:S13]  /*9f60*/  LOP3.LUT P0, RZ, R0, 0xff, RZ, 0xc0, !PT ;  /* 0x000000ff00ff7812 */ /* 0x000fda000780c0ff */
[----:B------:R-:W-:Y:S05]  /*9f70*/  @P0 BRA `(.L_x_286) ;  /* 0xffffff6c00f40947 */ /* 0x000fea000383ffff */
[----:B------:R-:W-:Y:S05]  /*9f80*/  EXIT ;  /* 0x000000000000794d */ /* 0x000fea0003800000 */
.L_x_3:
[----:B0-----:R-:W-:Y:S01]  /*9f90*/  ULDC.64 UR4, c[0x0][0x650] ;  /* 0x0001940000047ab9 */ /* 0x001fe20000000a00 */
        /* <DEDUP_REMOVED lines=25> */
.L_x_288:
[--C-:B------:R-:W-:Y:S01]  /*a130*/  SHF.R.U64 R12, R10, R14, R11.reuse ;  /* 0x0000000e0a0c7219 */ /* 0x100fe2000000120b */
[----:B------:R-:W0:Y:S01]  /*a140*/  LDC R22, c[0x0][0x618] ;  /* 0x00018600ff167b82 */ /* 0x000e220000000800 */
[----:B------:R-:W-:Y:S01]  /*a150*/  I2FP.F32.U32 R6, R4 ;  /* 0x0000000400067245 */ /* 0x000fe20000201000 */
[----:B------:R-:W-:Y:S01]  /*a160*/  ULDC UR4, c[0x0][0x150] ;  /* 0x0000540000047ab9 */ /* 0x000fe20000000800 */
[----:B------:R-:W-:Y:S02]  /*a170*/  SHF.R.U32.HI R5, RZ, R14, R11 ;  /* 0x0000000eff057219 */ /* 0x000fe4000001160b */
[----:B------:R-:W-:Y:S01]  /*a180*/  IADD3 R9, P0, RZ, -R12, RZ ;  /* 0x8000000cff097210 */ /* 0x000fe20007f1e0ff */
[----:B------:R-:W-:Y:S01]  /*a190*/  FMUL R11, R6, UR4 ;  /* 0x00000004060b7c20 */ /* 0x000fe20008400000 */
[----:B------:R-:W-:Y:S01]  /*a1a0*/  ULDC UR4, c[0x0][0x154] ;  /* 0x0000550000047ab9 */ /* 0x000fe20000000800 */
[----:B------:R-:W1:Y:S02]  /*a1b0*/  LDC.64 R24, c[0x0][0x640] ;  /* 0x00019000ff187b82 */ /* 0x000e640000000a00 */
[----:B------:R-:W-:-:S02]  /*a1c0*/  IMAD.X R5, RZ, RZ, ~R5, P0 ;  /* 0x000000ffff057224 */ /* 0x000fc400000e0e05 */
[----:B------:R-:W2:Y:S01]  /*a1d0*/  F2I.U32.TRUNC.NTZ R11, R11 ;  /* 0x0000000b000b7305 */ /* 0x000ea2000020f000 */
[----:B------:R-:W-:-:S03]  /*a1e0*/  IMAD.WIDE.U32 R6, R9, R20, R16 ;  /* 0x0000001409067225 */ /* 0x000fc600078e0010 */
[----:B------:R-:W3:Y:S01]  /*a1f0*/  LDC R13, c[0x0][0x144] ;  /* 0x00005100ff0d7b82 */ /* 0x000ee20000000800 */
[----:B------:R-:W-:-:S04]  /*a200*/  IMAD R8, R5, R20, RZ ;  /* 0x0000001405087224 */ /* 0x000fc800078e02ff */
[----:B------:R-:W-:Y:S02]  /*a210*/  IMAD R5, R9, R21, R8 ;  /* 0x0000001509057224 */ /* 0x000fe400078e0208 */
[----:B------:R-:W-:Y:S01]  /*a220*/  IMAD.MOV.U32 R8, RZ, RZ, -0x1 ;  /* 0xffffffffff087424 */ /* 0x000fe200078e00ff */
[----:B------:R-:W4:Y:S01]  /*a230*/  LDC R14, c[0x0][0x608] ;  /* 0x00018200ff0e7b82 */ /* 0x000f220000000800 */
[----:B------:R-:W-:Y:S01]  /*a240*/  IMAD.IADD R5, R7, 0x1, R5 ;  /* 0x0000000107057824 */ /* 0x000fe200078e0205 */
[----:B------:R-:W-:-:S04]  /*a250*/  I2FP.F32.U32 R7, R3 ;  /* 0x0000000300077245 */ /* 0x000fc80000201000 */
[-C--:B0-----:R-:W-:Y:S01]  /*a260*/  SHF.R.U64 R10, R6, R22.reuse, R5 ;  /* 0x00000016060a7219 */ /* 0x081fe20000001205 */
[----:B--2---:R-:W-:Y:S01]  /*a270*/  IMAD.MOV R6, RZ, RZ, -R11 ;  /* 0x000000ffff067224 */ /* 0x004fe200078e0a0b */
[----:B------:R-:W0:Y:S01]  /*a280*/  LDC R9, c[0x0][0x658] ;  /* 0x00019600ff097b82 */ /* 0x000e220000000800 */
[----:B-1----:R-:W-:Y:S01]  /*a290*/  ISETP.NE.U32.AND P0, PT, R24, RZ, PT ;  /* 0x000000ff1800720c */ /* 0x002fe20003f05070 */
[----:B------:R-:W-:Y:S01]  /*a2a0*/  FMUL R7, R7, UR4 ;  /* 0x0000000407077c20 */ /* 0x000fe20008400000 */
[----:B------:R-:W-:Y:S02]  /*a2b0*/  SHF.R.U32.HI R5, RZ, R22, R5 ;  /* 0x00000016ff057219 */ /* 0x000fe40000011605 */
[----:B------:R-:W-:-:S03]  /*a2c0*/  ISETP.NE.AND.EX P0, PT, R25, RZ, PT, P0 ;  /* 0x000000ff1900720c */ /* 0x000fc60003f05300 */
[----:B------:R-:W1:Y:S01]  /*a2d0*/  LDC R20, c[0x0][0x148] ;  /* 0x00005200ff147b82 */ /* 0x000e620000000800 */
[----:B---3--:R-:W-:Y:S02]  /*a2e0*/  IMAD R23, R13, R6, R4 ;  /* 0x000000060d177224 */ /* 0x008fe400078e0204 */
[----:B------:R-:W-:-:S05]  /*a2f0*/  IMAD.MOV.U32 R6, RZ, RZ, 0x1 ;  /* 0x00000001ff067424 */ /* 0x000fca00078e00ff */
[----:B------:R-:W2:Y:S01]  /*a300*/  LDC R21, c[0x0][0x600] ;  /* 0x00018000ff157b82 */ /* 0x000ea20000000800 */
[-CC-:B----4-:R-:W-:Y:S02]  /*a310*/  SHF.R.U64 R13, R10, R14.reuse, R5.reuse ;  /* 0x0000000e0a0d7219 */ /* 0x190fe40000001205 */
[----:B------:R-:W-:Y:S02]  /*a320*/  SHF.R.U32.HI R4, RZ, R14, R5 ;  /* 0x0000000eff047219 */ /* 0x000fe40000011605 */
[----:B------:R3:W4:Y:S03]  /*a330*/  F2I.U32.TRUNC.NTZ R14, R7 ;  /* 0x00000007000e7305 */ /* 0x000726000020f000 */
[----:B------:R-:W1:Y:S01]  /*a340*/  LDC R26, c[0x0][0x648] ;  /* 0x00019200ff1a7b82 */ /* 0x000e620000000800 */
[-C--:B0-----:R-:W-:Y:S02]  /*a350*/  SHF.R.U64 R15, R13, R9.reuse, R4 ;  /* 0x000000090d0f7219 */ /* 0x081fe40000001204 */
[----:B------:R-:W-:-:S02]  /*a360*/  SHF.L.U32 R8, R8, R9, RZ ;  /* 0x0000000908087219 */ /* 0x000fc400000006ff */
[-C--:B------:R-:W-:Y:S01]  /*a370*/  SHF.R.U32.HI R5, RZ, R9.reuse, R4 ;  /* 0x00000009ff057219 */ /* 0x080fe20000011604 */
[----:B------:R-:W-:Y:S01]  /*a380*/  IMAD.MOV.U32 R4, RZ, RZ, R15 ;  /* 0x000000ffff047224 */ /* 0x000fe200078e000f */
[----:B------:R-:W-:Y:S01]  /*a390*/  SHF.L.U32 R22, R6, R9, RZ ;  /* 0x0000000906167219 */ /* 0x000fe200000006ff */
[----:B------:R-:W0:Y:S01]  /*a3a0*/  LDC R27, c[0x0][0x638] ;  /* 0x00018e00ff1b7b82 */ /* 0x000e220000000800 */
[----:B------:R-:W-:-:S07]  /*a3b0*/  LOP3.LUT R28, RZ, R8, RZ, 0x33, !PT ;  /* 0x00000008ff1c7212 */ /* 0x000fce00078e33ff */
        /* <DEDUP_REMOVED lines=12> */
.L_x_289:
[----:B------:R-:W-:Y:S01]  /*a480*/  ISETP.NE.AND P0, PT, R2, 0x1, PT ;  /* 0x000000010200780c */ /* 0x000fe20003f05270 */
[----:B--2---:R-:W-:Y:S01]  /*a490*/  VIADD R7, R21, 0xffffffff ;  /* 0xffffffff15077836 */ /* 0x004fe20000000000 */
[----:B-1----:R-:W-:Y:S01]  /*a4a0*/  SHF.R.U64 R5, R4, R26, R5 ;  /* 0x0000001a04057219 */ /* 0x002fe20000001205 */
[----:B------:R-:W-:Y:S01]  /*a4b0*/  IMAD.MOV R14, RZ, RZ, -R14 ;  /* 0x000000ffff0e7224 */ /* 0x000fe200078e0a0e */
[----:B------:R-:W-:Y:S01]  /*a4c0*/  LOP3.LUT R4, R13, R28, RZ, 0xc0, !PT ;  /* 0x0000001c0d047212 */ /* 0x000fe200078ec0ff */
[----:B------:R-:W-:Y:S01]  /*a4d0*/  IMAD.MOV.U32 R8, RZ, RZ, R12 ;  /* 0x000000ffff087224 */ /* 0x000fe200078e000c */
[----:B------:R-:W-:Y:S01]  /*a4e0*/  LOP3.LUT R10, R10, R7, RZ, 0xc0, !PT ;  /* 0x000000070a0a7212 */ /* 0x000fe200078ec0ff */
[----:B------:R-:W-:Y:S02]  /*a4f0*/  IMAD.MOV R6, RZ, RZ, -R5 ;  /* 0x000000ffff067224 */ /* 0x000fe400078e0a05 */
[----:B------:R-:W-:-:S04]  /*a500*/  IMAD R4, R22, R5, R4 ;  /* 0x0000000516047224 */ /* 0x000fc800078e0204 */
[----:B------:R-:W-:Y:S02]  /*a510*/  @P0 IMAD R23, R20, R14, R3 ;  /* 0x0000000e14170224 */ /* 0x000fe400078e0203 */
[----:B0-----:R-:W-:Y:S02]  /*a520*/  IMAD R3, R6, R27, R15 ;  /* 0x0000001b06037224 */ /* 0x001fe400078e020f */
[----:B------:R-:W-:Y:S02]  /*a530*/  IMAD R7, R4, R29, R23 ;  /* 0x0000001d04077224 */ /* 0x000fe400078e0217 */
[----:B------:R-:W-:Y:S02]  /*a540*/  IMAD R4, R3, R21, R10 ;  /* 0x0000001503047224 */ /* 0x000fe400078e020a */
[----:B------:R-:W-:-:S03]  /*a550*/  IMAD.MOV.U32 R6, RZ, RZ, 0x1 ;  /* 0x00000001ff067424 */ /* 0x000fc600078e00ff */
[----:B------:R-:W-:Y:S02]  /*a560*/  SEL R9, R4, R7, !P0 ;  /* 0x0000000704097207 */ /* 0x000fe40004000000 */
[----:B------:R-:W-:-:S07]  /*a570*/  SEL R7, R7, R4, !P0 ;  /* 0x0000000407077207 */ /* 0x000fce0004000000 */
.L_x_287:
[----:B------:R-:W-:-:S08]  /*a580*/  NOP ;  /* 0x0000000000007918 */ /* 0x000fd00000000000 */
[----:B------:R-:W0:-:S00]  /*a590*/  USETMAXREG.DEALLOC.CTAPOOL 0x28 ;  /* 0x00000028000079c8 */ /* 0x000e0000080e0500 */
[----:B0-----:R-:W-:-:S13]  /*a5a0*/  ISETP.NE.AND P0, PT, R0, RZ, PT ;  /* 0x000000ff0000720c */ /* 0x001fda0003f05270 */
[----:B------:R-:W-:Y:S05]  /*a5b0*/  @P0 EXIT ;  /* 0x000000000000094d */ /* 0x000fea0003800000 */
[----:B------:R-:W-:Y:S01]  /*a5c0*/  LOP3.LUT P0, RZ, R6, 0xff, RZ, 0xc0, !PT ;  /* 0x000000ff06ff7812 */ /* 0x000fe2000780c0ff */
[----:B------:R-:W-:Y:S02]  /*a5d0*/  IMAD.MOV.U32 R0, RZ, RZ, 0x1 ;  /* 0x00000001ff007424 */ /* 0x000fe400078e00ff */
[----:B------:R-:W-:-:S10]  /*a5e0*/  IMAD.MOV.U32 R12, RZ, RZ, RZ ;  /* 0x000000ffff0c7224 */ /* 0x000fd400078e00ff */
[----:B------:R-:W-:Y:S05]  /*a5f0*/  @!P0 BRA `(.L_x_290) ;  /* 0x0000000c00308947 */ /* 0x000fea0003800000 */
[----:B------:R-:W0:Y:S01]  /*a600*/  LDC R0, c[0x0][0x28c] ;  /* 0x0000a300ff007b82 */ /* 0x000e220000000800 */
[----:B------:R-:W-:Y:S01]  /*a610*/  ULDC UR5, c[0x0][0x600] ;  /* 0x0001800000057ab9 */ /* 0x000fe20000000800 */
[----:B------:R-:W-:Y:S01]  /*a620*/  ULDC UR4, c[0x0][0xc] ;  /* 0x0000030000047ab9 */ /* 0x000fe20000000800 */
[----:B------:R-:W-:Y:S01]  /*a630*/  UIADD3 UR16, UR5, -0x1, URZ ;  /* 0xffffffff05107890 */ /* 0x000fe2000fffe03f */
[C---:B------:R-:W-:Y:S01]  /*a640*/  LOP3.LUT P2, RZ, R18.reuse, 0x7f, RZ, 0xc0, !PT ;  /* 0x0000007f12ff7812 */ /* 0x040fe2000784c0ff */
[----:B------:R-:W-:Y:S01]  /*a650*/  ULDC UR6, c[0x0][0x658] ;  /* 0x0001960000067ab9 */ /* 0x000fe20000000800 */
[----:B------:R-:W-:Y:S01]  /*a660*/  ULDC UR5, c[0x0][0x10] ;  /* 0x0000040000057ab9 */ /* 0x000fe20000000800 */
[----:B------:R-:W-:Y:S01]  /*a670*/  UMOV UR7, 0xffffffff ;  /* 0xffffffff00077882 */ /* 0x000fe20000000000 */
[----:B------:R-:W-:Y:S01]  /*a680*/  UMOV UR8, 0x1 ;  /* 0x0000000100087882 */ /* 0x000fe20000000000 */
[----:B------:R-:W-:Y:S01]  /*a690*/  UIMAD.WIDE.U32 UR4, UR4, UR5, URZ ;  /* 0x00000005040472a5 */ /* 0x000fe2000f8e003f */
[----:B------:R-:W-:Y:S01]  /*a6a0*/  LOP3.LUT P0, RZ, R18, 0x1f, RZ, 0xc0, !PT ;  /* 0x0000001f12ff7812 */ /* 0x000fe2000780c0ff */
[----:B------:R-:W-:Y:S01]  /*a6b0*/  USHF.L.U32 UR7, UR7, UR6, URZ ;  /* 0x0000000607077299 */ /* 0x000fe2000800063f */
[----:B------:R-:W-:Y:S01]  /*a6c0*/  BSSY B0, `(.L_x_290) ;  /* 0x00000bf000007945 */ /* 0x000fe20003800000 */
[----:B------:R-:W-:Y:S01]  /*a6d0*/  USHF.L.U32 UR18, UR8, UR6, URZ ;  /* 0x0000000608127299 */ /* 0x000fe2000800063f */
[----:B------:R-:W-:Y:S01]  /*a6e0*/  IMAD.MOV.U32 R13, RZ, RZ, 0x1 ;  /* 0x00000001ff0d7424 */ /* 0x000fe200078e00ff */
[----:B------:R-:W-:Y:S01]  /*a6f0*/  LOP3.LUT R11, R19, 0x2, RZ, 0xfc, !PT ;  /* 0x00000002130b7812 */ /* 0x000fe200078efcff */
[----:B------:R-:W-:Y:S01]  /*a700*/  ULDC UR6, c[0x0][0x14] ;  /* 0x0000050000067ab9 */ /* 0x000fe20000000800 */
[----:B------:R-:W-:Y:S01]  /*a710*/  PLOP3.LUT P0, PT, P0, P2, PT, 0x8a, 0x0 ;  /* 0x000000000000781c */ /* 0x000fe20000705172 */
[----:B------:R-:W-:Y:S01]  /*a720*/  UIMAD.WIDE.U32 UR20, UR4, UR6, URZ ;  /* 0x00000006041472a5 */ /* 0x000fe2000f8e003f */
[----:B------:R-:W-:Y:S01]  /*a730*/  IMAD.MOV.U32 R12, RZ, RZ, RZ ;  /* 0x000000ffff0c7224 */ /* 0x000fe200078e00ff */
[----:B------:R-:W-:-:S02]  /*a740*/  UIMAD UR13, UR5, UR6, URZ ;  /* 0x00000006050d72a4 */ /* 0x000fc4000f8e023f */
[----:B------:R-:W-:Y:S01]  /*a750*/  ULOP3.LUT UR17, URZ, UR7, URZ, 0x33, !UPT ;  /* 0x000000073f117292 */ /* 0x000fe2000f8e333f */
[----:B0-----:R-:W-:Y:S01]  /*a760*/  VIADD R0, R0, 0x1f ;  /* 0x0000001f00007836 */ /* 0x001fe20000000000 */
[----:B------:R-:W-:Y:S01]  /*a770*/  UIADD3 UR13, UR21, UR13, URZ ;  /* 0x0000000d150d7290 */ /* 0x000fe2000fffe03f */
[----:B------:R-:W-:-:S03]  /*a780*/  ULDC.64 UR22, c[0x0][0x198] ;  /* 0x0000660000167ab9 */ /* 0x000fc60000000a00 */
[----:B------:R-:W-:-:S04]  /*a790*/  SHF.R.S32.HI R3, RZ, 0x1f, R0 ;  /* 0x0000001fff037819 */ /* 0x000fc80000011400 */
[----:B------:R-:W-:Y:S01]  /*a7a0*/  LEA.HI R3, R3, R0, RZ, 0x5 ;  /* 0x0000000003037211 */ /* 0x000fe200078f28ff */
[----:B------:R-:W-:-:S03]  /*a7b0*/  IMAD.MOV.U32 R0, RZ, RZ, 0x1 ;  /* 0x00000001ff007424 */ /* 0x000fc600078e00ff */
[----:B------:R-:W-:-:S05]  /*a7c0*/  SHF.R.S32.HI R3, RZ, 0x5, R3 ;  /* 0x00000005ff037819 */ /* 0x000fca0000011403 */
[----:B------:R-:W-:-:S07]  /*a7d0*/  VIADD R10, R3, 0x1 ;  /* 0x00000001030a7836 */ /* 0x000fce0000000000 */
.L_x_302:
[----:B------:R-:W-:-:S03]  /*a7e0*/  UMOV UR4, 0xffffffff ;  /* 0xffffffff00047882 */ /* 0x000fc60000000000 */
[----:B------:R-:W-:Y:S05]  /*a7f0*/  BRA.DIV UR4, `(.L_x_291) ;  /* 0x0000000e04c07947 */ /* 0x000fea000b800000 */
[----:B------:R-:W-:-:S13]  /*a800*/  ELECT P6, URZ, PT ;  /* 0x00000000003f782f */ /* 0x000fda00038c0000 */
.L_x_314:
[----:B------:R-:W0:Y:S01]  /*a810*/  LDC R4, c[0x0][0x28c] ;  /* 0x0000a300ff047b82 */ /* 0x000e220000000800 */
[----:B------:R-:W-:Y:S01]  /*a820*/  BSSY B1, `(.L_x_292) ;  /* 0x0000037000017945 */ /* 0x000fe20003800000 */
[----:B0-----:R-:W-:-:S13]  /*a830*/  ISETP.LT.OR P6, PT, R4, 0x1, !P6 ;  /* 0x000000010400780c */ /* 0x001fda00077c1670 */
[----:B------:R-:W-:Y:S05]  /*a840*/  @P6 BRA `(.L_x_293) ;  /* 0x0000000000d06947 */ /* 0x000fea0003800000 */
[----:B------:R-:W-:Y:S02]  /*a850*/  IMAD.SHL.U32 R15, R9, 0x100, RZ ;  /* 0x00000100090f7824 */ /* 0x000fe400078e00ff */
[----:B------:R-:W-:Y:S02]  /*a860*/  IMAD.SHL.U32 R18, R7, 0x80, RZ ;  /* 0x0000008007127824 */ /* 0x000fe400078e00ff */
[----:B------:R-:W-:Y:S02]  /*a870*/  IMAD.MOV.U32 R20, RZ, RZ, RZ ;  /* 0x000000ffff147224 */ /* 0x000fe400078e00ff */
[----:B------:R-:W-:Y:S02]  /*a880*/  IMAD.MOV.U32 R4, RZ, RZ, R10 ;  /* 0x000000ffff047224 */ /* 0x000fe400078e000a */
[----:B------:R-:W-:Y:S02]  /*a890*/  IMAD.MOV.U32 R5, RZ, RZ, R0 ;  /* 0x000000ffff057224 */ /* 0x000fe400078e0000 */
[----:B------:R-:W-:-:S07]  /*a8a0*/  IMAD.MOV.U32 R6, RZ, RZ, R12 ;  /* 0x000000ffff067224 */ /* 0x000fce00078e000c */
.L_x_297:
[----:B------:R-:W0:Y:S01]  /*a8b0*/  S2R R14, SR_CgaCtaId ;  /* 0x00000000000e7919 */ /* 0x000e220000008800 */
[----:B------:R-:W-:Y:S01]  /*a8c0*/  MOV R7, 0x400 ;  /* 0x0000040000077802 */ /* 0x000fe20000000f00 */
[----:B------:R-:W1:Y:S03]  /*a8d0*/  @!P2 LDC R9, c[0x0][0x500] ;  /* 0x00014000ff09ab82 */ /* 0x000e660000000800 */
[----:B0-----:R-:W-:Y:S02]  /*a8e0*/  LEA R21, R14, R7, 0x18 ;  /* 0x000000070e157211 */ /* 0x001fe400078ec0ff */
[----:B------:R-:W-:-:S03]  /*a8f0*/  SHF.L.U32 R7, R5, 0x1f, RZ ;  /* 0x0000001f05077819 */ /* 0x000fc600000006ff */
[----:B------:R-:W-:-:S04]  /*a900*/  IMAD R14, R6, 0x8, R21 ;  /* 0x00000008060e7824 */ /* 0x000fc800078e0215 */
[----:B------:R-:W0:Y:S02]  /*a910*/  SYNCS.PHASECHK.TRANS64.TRYWAIT P1, [R14+URZ+0x28], R7 ;  /* 0x000028070e0075a7 */ /* 0x000e24000802017f */
[----:B01----:R-:W-:Y:S05]  /*a920*/  @!P1 BRA `(.L_x_294) ;  /* 0x0000000c00949947 */ /* 0x003fea0003800000 */
.L_x_315:
[----:B0-----:R-:W-:Y:S01]  /*a930*/  PRMT R7, R11, 0x9910, RZ ;  /* 0x000099100b077816 */ /* 0x001fe200000000ff */
[----:B------:R0:W-:Y:S03]  /*a940*/  @!P2 SYNCS.ARRIVE.TRANS64 RZ, [R14+URZ], R9 ;  /* 0x000000090effa9a7 */ /* 0x0001e6000800003f */
[----:B------:R-:W-:-:S13]  /*a950*/  ISETP.NE.AND P1, PT, R7, 0x2, PT ;  /* 0x000000020700780c */ /* 0x000fda0003f25270 */
[----:B0-----:R-:W-:Y:S05]  /*a960*/  @P1 BRA `(.L_x_295) ;  /* 0x0000000000041947 */ /* 0x001fea0003800000 */
[----:B------:R-:W-:Y:S01]  /*a970*/  BPT.TRAP 0x1 ;  /* 0x000000040000795c */ /* 0x000fe20000300000 */
.L_x_295:
[----:B------:R-:W-:Y:S05]  /*a980*/  @P0 BRA `(.L_x_296) ;  /* 0x0000000000040947 */ /* 0x000fea0003800000 */
[----:B------:R-:W-:Y:S01]  /*a990*/  BPT.TRAP 0x1 ;  /* 0x000000040000795c */ /* 0x000fe20000300000 */
.L_x_296:
[--C-:B------:R-:W-:Y:S01]  /*a9a0*/  IMAD R7, R6, 0x4000, R21.reuse ;  /* 0x0000400006077824 */ /* 0x100fe200078e0215 */
[----:B------:R-:W-:Y:S01]  /*a9b0*/  R2UR UR9, R14 ;  /* 0x000000000e0972ca */ /* 0x000fe200000e0000 */
[----:B------:R-:W-:Y:S01]  /*a9c0*/  IMAD R21, R6, 0x8000, R21 ;  /* 0x0000800006157824 */ /* 0x000fe200078e0215 */
[----:B------:R-:W-:Y:S01]  /*a9d0*/  UIADD3 UR4, UP0, UR22, 0xf0, URZ ;  /* 0x000000f016047890 */ /* 0x000fe2000ff1e03f */
[----:B------:R-:W-:Y:S01]  /*a9e0*/  VIADD R4, R4, 0xffffffff ;  /* 0xffffffff04047836 */ /* 0x000fe20000000000 */
[----:B------:R-:W-:Y:S01]  /*a9f0*/  R2UR UR5, R7 ;  /* 0x00000000070572ca */ /* 0x000fe200000e0000 */
[----:B------:R-:W-:Y:S01]  /*aa00*/  UIADD3 UR24, UP1, UR22, 0x1f0, URZ ;  /* 0x000001f016187890 */ /* 0x000fe2000ff3e03f */
[----:B------:R-:W-:Y:S01]  /*aa10*/  R2UR UR8, R21 ;  /* 0x00000000150872ca */ /* 0x000fe200000e0000 */
[----:B------:R-:W-:Y:S01]  /*aa20*/  VIADD R6, R6, 0x1 ;  /* 0x0000000106067836 */ /* 0x000fe20000000000 */
[----:B------:R-:W-:Y:S01]  /*aa30*/  R2UR UR11, R18 ;  /* 0x00000000120b72ca */ /* 0x000fe200000e0000 */
[----:B------:R-:W-:Y:S01]  /*aa40*/  UIADD3.X UR25, URZ, UR23, URZ, UP1, !UPT ;  /* 0x000000173f197290 */ /* 0x000fe20008ffe43f */
[----:B------:R-:W-:Y:S01]  /*aa50*/  R2UR UR10, R20 ;  /* 0x00000000140a72ca */ /* 0x000fe200000e0000 */
[----:B------:R-:W-:Y:S01]  /*aa60*/  UMOV UR6, 0x0 ;  /* 0x0000000000067882 */ /* 0x000fe20000000000 */
[----:B------:R-:W-:Y:S01]  /*aa70*/  R2UR UR12, R8 ;  /* 0x00000000080c72ca */ /* 0x000fe200000e0000 */
[----:B------:R-:W-:Y:S01]  /*aa80*/  UMOV UR7, 0x10000000 ;  /* 0x1000000000077882 */ /* 0x000fe20000000000 */
[----:B------:R-:W-:Y:S01]  /*aa90*/  R2UR UR19, R15 ;  /* 0x000000000f1372ca */ /* 0x000fe200000e0000 */
[----:B------:R-:W-:Y:S01]  /*aaa0*/  VIADD R20, R20, 0x20 ;  /* 0x0000002014147836 */ /* 0x000fe20000000000 */
[----:B------:R-:W-:Y:S01]  /*aab0*/  ISETP.GT.AND P3, PT, R4, 0x1, PT ;  /* 0x000000010400780c */ /* 0x000fe20003f64270 */
[----:B------:R-:W-:Y:S01]  /*aac0*/  UIADD3 UR14, UR5, 0x100, URZ ;  /* 0x00000100050e7890 */ /* 0x000fe2000fffe03f */
[----:B------:R-:W-:Y:S01]  /*aad0*/  ISETP.NE.AND P1, PT, R6, 0x5, PT ;  /* 0x000000050600780c */ /* 0x000fe20003f25270 */
[----:B------:R-:W-:-:S02]  /*aae0*/  UIADD3.X UR5, URZ, UR23, URZ, UP0, !UPT ;  /* 0x000000173f057290 */ /* 0x000fc400087fe43f */
[----:B------:R-:W-:Y:S01]  /*aaf0*/  UIADD3 UR15, UR8, 0x14100, URZ ;  /* 0x00014100080f7890 */ /* 0x000fe2000fffe03f */
[----:B------:R-:W-:Y:S02]  /*ab00*/  SEL R14, RZ, 0x1, P1 ;  /* 0x00000001ff0e7807 */ /* 0x000fe40000800000 */
[----:B------:R-:W-:Y:S01]  /*ab10*/  UMOV UR8, UR14 ;  /* 0x0000000e00087c82 */ /* 0x000fe20008000000 */
[----:B------:R-:W-:Y:S02]  /*ab20*/  SEL R6, R6, RZ, P1 ;  /* 0x000000ff06067207 */ /* 0x000fe40000800000 */
[----:B------:R-:W-:Y:S01]  /*ab30*/  LOP3.LUT R5, R5, R14, RZ, 0x3c, !PT ;  /* 0x0000000e05057212 */ /* 0x000fe200078e3cff */
[----:B------:R0:W-:Y:S02]  /*ab40*/  UTMALDG.3D [UR8], [UR4], desc[UR6] ;  /* 0x00000608040075b4 */ /* 0x0001e40008011000 */
[----:B0-----:R-:W-:Y:S01]  /*ab50*/  UMOV UR8, UR15 ;  /* 0x0000000f00087c82 */ /* 0x001fe20008000000 */
[----:B------:R-:W-:-:S02]  /*ab60*/  UMOV UR11, UR19 ;  /* 0x00000013000b7c82 */ /* 0x000fc40008000000 */
[----:B------:R0:W-:Y:S02]  /*ab70*/  UTMALDG.3D [UR8], [UR24], desc[UR6] ;  /* 0x00000608180075b4 */ /* 0x0001e40008011000 */
[----:B0-----:R-:W-:Y:S05]  /*ab80*/  @P3 BRA `(.L_x_297) ;  /* 0xfffffffc00483947 */ /* 0x001fea000383ffff */
.L_x_293:
[----:B------:R-:W-:Y:S05]  /*ab90*/  BSYNC B1 ;  /* 0x0000000000017941 */ /* 0x000fea0003800000 */
.L_x_292:
[----:B------:R-:W-:Y:S01]  /*aba0*/  LOP3.LUT P3, RZ, R13, 0xff, RZ, 0xc0, !PT ;  /* 0x000000ff0dff7812 */ /* 0x000fe2000786c0ff */
[----:B------:R-:W-:Y:S01]  /*abb0*/  IMAD.IADD R12, R3, 0x1, R12 ;  /* 0x00000001030c7824 */ /* 0x000fe200078e020c */
[----:B------:R-:W-:Y:S01]  /*abc0*/  IADD3 R16, P4, R16, UR20, RZ ;  /* 0x0000001410107c10 */ /* 0x000fe2000ff9e0ff */
[----:B------:R-:W-:Y:S01]  /*abd0*/  ULDC.64 UR4, c[0x0][0x650] ;  /* 0x0001940000047ab9 */ /* 0x000fe20000000a00 */
[----:B------:R-:W-:Y:S01]  /*abe0*/  BSSY B1, `(.L_x_298) ;  /* 0x000006a000017945 */ /* 0x000fe20003800000 */
[----:B------:R-:W-:Y:S01]  /*abf0*/  IMAD.MOV.U32 R9, RZ, RZ, -0x1 ;  /* 0xffffffffff097424 */ /* 0x000fe200078e00ff */
[----:B------:R-:W-:Y:S01]  /*ac00*/  ISETP.GT.U32.AND P1, PT, R12, 0x4, PT ;  /* 0x000000040c00780c */ /* 0x000fe20003f24070 */
[----:B------:R-:W-:Y:S01]  /*ac10*/  IMAD.MOV.U32 R8, RZ, RZ, -0x1 ;  /* 0xffffffffff087424 */ /* 0x000fe200078e00ff */
[----:B------:R-:W-:Y:S02]  /*ac20*/  IADD3.X R17, R17, UR13, RZ, P4, !PT ;  /* 0x0000000d11117c10 */ /* 0x000fe4000a7fe4ff */
[----:B------:R-:W-:-:S02]  /*ac30*/  ISETP.LT.U32.AND P1, PT, R3, 0x5, P1 ;  /* 0x000000050300780c */ /* 0x000fc40000f21070 */
[----:B------:R-:W-:Y:S01]  /*ac40*/  PRMT R13, RZ, 0x7610, R13 ;  /* 0x00007610ff0d7816 */ /* 0x000fe2000000000d */
[----:B------:R-:W0:Y:S01]  /*ac50*/  @P3 S2R R5, SR_CgaCtaId ;  /* 0x0000000000053919 */ /* 0x000e220000008800 */
[----:B------:R-:W-:-:S04]  /*ac60*/  @P3 MOV R4, 0x400 ;  /* 0x0000040000043802 */ /* 0x000fc80000000f00 */
[----:B0-----:R-:W-:Y:S01]  /*ac70*/  @P3 LEA R6, R5, R4, 0x18 ;  /* 0x0000000405063211 */ /* 0x001fe200078ec0ff */
[----:B------:R-:W-:-:S03]  /*ac80*/  IMAD.WIDE.U32 R4, R12, -0x33333333, RZ ;  /* 0xcccccccd0c047825 */ /* 0x000fc600078e00ff */
[----:B------:R0:W-:Y:S01]  /*ac90*/  @P3 SYNCS.ARRIVE.TRANS64.A1T0 RZ, [R6+URZ+0x68], RZ ;  /* 0x000068ff06ff39a7 */ /* 0x0001e2000810003f */
[----:B------:R-:W-:Y:S02]  /*aca0*/  ISETP.GE.U32.AND P3, PT, R3, 0x5, PT ;  /* 0x000000050300780c */ /* 0x000fe40003f66070 */
[----:B------:R-:W-:Y:S02]  /*acb0*/  SHF.R.U32.HI R7, RZ, 0x2, R5 ;  /* 0x00000002ff077819 */ /* 0x000fe40000011605 */
[----:B------:R-:W-:Y:S02]  /*acc0*/  SEL R5, RZ, 0x1, !P1 ;  /* 0x00000001ff057807 */ /* 0x000fe40004800000 */
[----:B------:R-:W-:Y:S01]  /*acd0*/  ISETP.GE.U32.AND P1, PT, R16, UR4, PT ;  /* 0x0000000410007c0c */ /* 0x000fe2000bf26070 */
[----:B------:R-:W-:Y:S01]  /*ace0*/  IMAD R12, R7, -0x5, R12 ;  /* 0xfffffffb070c7824 */ /* 0x000fe200078e020c */
[----:B------:R-:W-:Y:S02]  /*acf0*/  LOP3.LUT R0, R0, R5, RZ, 0x3c, !PT ;  /* 0x0000000500007212 */ /* 0x000fe400078e3cff */
[----:B------:R-:W-:-:S02]  /*ad00*/  ISETP.GE.U32.AND.EX P1, PT, R17, UR5, PT, P1 ;  /* 0x0000000511007c0c */ /* 0x000fc4000bf26110 */
[----:B------:R-:W-:Y:S02]  /*ad10*/  PRMT R4, RZ, 0x7610, R4 ;  /* 0x00007610ff047816 */ /* 0x000fe40000000004 */
[----:B------:R-:W-:Y:S01]  /*ad20*/  @P3 LOP3.LUT R0, R0, 0x1, R7, 0x78, !PT ;  /* 0x0000000100003812 */ /* 0x000fe200078e7807 */
[----:B------:R-:W-:-:S08]  /*ad30*/  IMAD.MOV.U32 R7, RZ, RZ, -0x1 ;  /* 0xffffffffff077424 */ /* 0x000fd000078e00ff */
[----:B0-----:R-:W-:Y:S05]  /*ad40*/  @P1 BRA `(.L_x_299) ;  /* 0x00000004004c1947 */ /* 0x001fea0003800000 */
[----:B------:R-:W-:Y:S01]  /*ad50*/  ULDC.64 UR4, c[0x0][0x628] ;  /* 0x00018a0000047ab9 */ /* 0x000fe20000000a00 */
[----:B------:R-:W0:Y:S01]  /*ad60*/  S2R R15, SR_CTAID.X ;  /* 0x00000000000f7919 */ /* 0x000e220000002500 */
[----:B------:R-:W-:Y:S01]  /*ad70*/  ISETP.NE.U32.AND P1, PT, RZ, UR4, PT ;  /* 0x00000004ff007c0c */ /* 0x000fe2000bf25070 */
[----:B------:R-:W-:Y:S01]  /*ad80*/  ULDC UR7, c[0x0][0x630] ;  /* 0x00018c0000077ab9 */ /* 0x000fe20000000800 */
[----:B------:R-:W-:Y:S01]  /*ad90*/  IMAD.MOV.U32 R4, RZ, RZ, R16 ;  /* 0x000000ffff047224 */ /* 0x000fe200078e0010 */
[----:B------:R-:W1:Y:S01]  /*ada0*/  S2R R14, SR_CTAID.Y ;  /* 0x00000000000e7919 */ /* 0x000e620000002600 */
[----:B------:R-:W-:Y:S01]  /*adb0*/  ISETP.NE.AND.EX P1, PT, RZ, UR5, PT, P1 ;  /* 0x00000005ff007c0c */ /* 0x000fe2000bf25310 */
[----:B------:R-:W-:-:S12]  /*adc0*/  IMAD.MOV.U32 R5, RZ, RZ, R17 ;  /* 0x000000ffff057224 */ /* 0x000fd800078e0011 */
[----:B------:R-:W-:Y:S05]  /*add0*/  @!P1 BRA `(.L_x_300) ;  /* 0x0000000000289947 */ /* 0x000fea0003800000 */
[----:B------:R-:W-:Y:S02]  /*ade0*/  ULDC UR6, c[0x0][0x634] ;  /* 0x00018d0000067ab9 */ /* 0x000fe40000000800 */
[----:B------:R-:W-:-:S05]  /*adf0*/  IADD3 R9, P1, R16, UR6, RZ ;  /* 0x0000000610097c10 */ /* 0x000fca000ff3e0ff */
[----:B------:R-:W-:-:S04]  /*ae00*/  IMAD.X R21, RZ, RZ, R17, P1 ;  /* 0x000000ffff157224 */ /* 0x000fc800008e0611 */
[----:B------:R-:W-:-:S04]  /*ae10*/  IMAD.WIDE.U32 R6, R21, UR4, RZ ;  /* 0x0000000415067c25 */ /* 0x000fc8000f8e00ff */
[----:B------:R-:W-:-:S04]  /*ae20*/  IMAD.WIDE.U32 R6, P1, R9, UR5, R6 ;  /* 0x0000000509067c25 */ /* 0x000fc8000f820006 */
[----:B------:R-:W-:-:S04]  /*ae30*/  IMAD.WIDE.U32 R8, R9, UR4, RZ ;  /* 0x0000000409087c25 */ /* 0x000fc8000f8e00ff */
[----:B------:R-:W-:Y:S01]  /*ae40*/  IMAD.X R5, RZ, RZ, RZ, P1 ;  /* 0x000000ffff057224 */ /* 0x000fe200008e06ff */
[----:B------:R-:W-:Y:S01]  /*ae50*/  IADD3 RZ, P1, R9, R6, RZ ;  /* 0x0000000609ff7210 */ /* 0x000fe20007f3e0ff */
[----:B------:R-:W-:-:S04]  /*ae60*/  IMAD.MOV.U32 R4, RZ, RZ, R7 ;  /* 0x000000ffff047224 */ /* 0x000fc800078e0007 */
[----:B------:R-:W-:-:S08]  /*ae70*/  IMAD.WIDE.U32.X R4, R21, UR5, R4, P1 ;  /* 0x0000000515047c25 */ /* 0x000fd000088e0404 */
.L_x_300:
[--C-:B------:R-:W-:Y:S01]  /*ae80*/  SHF.R.U64 R8, R4, UR7, R5.reuse ;  /* 0x0000000704087c19 */ /* 0x100fe20008001205 */
[----:B------:R-:W-:Y:S01]  /*ae90*/  ULDC.64 UR4, c[0x0][0x620] ;  /* 0x0001880000047ab9 */ /* 0x000fe20000000a00 */
[----:B------:R-:W-:Y:S01]  /*aea0*/  SHF.R.U32.HI R4, RZ, UR7, R5 ;  /* 0x00000007ff047c19 */ /* 0x000fe20008011605 */
[----:B------:R-:W2:Y:S01]  /*aeb0*/  LDC R24, c[0x0][0x144] ;  /* 0x00005100ff187b82 */ /* 0x000ea20000000800 */
[----:B------:R-:W-:Y:S01]  /*aec0*/  IADD3 R7, P1, RZ, -R8, RZ ;  /* 0x80000008ff077210 */ /* 0x000fe20007f3e0ff */
[----:B------:R-:W-:Y:S01]  /*aed0*/  ULDC.64 UR8, c[0x0][0x640] ;  /* 0x0001900000087ab9 */ /* 0x000fe20000000a00 */
[----:B0-----:R-:W-:Y:S01]  /*aee0*/  I2FP.F32.U32 R9, R15 ;  /* 0x0000000f00097245 */ /* 0x001fe20000201000 */
[----:B------:R-:W-:Y:S02]  /*aef0*/  ULDC UR6, c[0x0][0x608] ;  /* 0x0001820000067ab9 */ /* 0x000fe40000000800 */
[----:B------:R-:W-:Y:S01]  /*af00*/  IMAD.X R4, RZ, RZ, ~R4, P1 ;  /* 0x000000ffff047224 */ /* 0x000fe200008e0e04 */
[----:B------:R-:W-:Y:S01]  /*af10*/  ISETP.NE.U32.AND P1, PT, RZ, UR8, PT ;  /* 0x00000008ff007c0c */ /* 0x000fe2000bf25070 */
[----:B------:R-:W0:Y:S02]  /*af20*/  LDC R21, c[0x0][0x148] ;  /* 0x00005200ff157b82 */ /* 0x000e240000000800 */
[----:B------:R-:W-:Y:S01]  /*af30*/  IMAD R6, R4, UR4, RZ ;  /* 0x0000000404067c24 */ /* 0x000fe2000f8e02ff */
[----:B------:R-:W-:Y:S01]  /*af40*/  ISETP.NE.AND.EX P1, PT, RZ, UR9, PT, P1 ;  /* 0x00000009ff007c0c */ /* 0x000fe2000bf25310 */
[----:B------:R-:W-:Y:S01]  /*af50*/  IMAD.WIDE.U32 R4, R7, UR4, R16 ;  /* 0x0000000407047c25 */ /* 0x000fe2000f8e0010 */
[----:B------:R-:W-:-:S03]  /*af60*/  ULDC UR4, c[0x0][0x150] ;  /* 0x0000540000047ab9 */ /* 0x000fc60000000800 */
[----:B------:R-:W-:Y:S02]  /*af70*/  IMAD R7, R7, UR5, R6 ;  /* 0x0000000507077c24 */ /* 0x000fe4000f8e0206 */
[----:B------:R-:W-:Y:S01]  /*af80*/  FMUL R6, R9, UR4 ;  /* 0x0000000409067c20 */ /* 0x000fe20008400000 */
[----:B------:R-:W-:Y:S01]  /*af90*/  ULDC UR4, c[0x0][0x618] ;  /* 0x0001860000047ab9 */ /* 0x000fe20000000800 */
[----:B------:R-:W-:Y:S01]  /*afa0*/  ULDC UR5, c[0x0][0x154] ;  /* 0x0000550000057ab9 */ /* 0x000fe20000000800 */
[----:B------:R-:W-:-:S03]  /*afb0*/  IMAD.IADD R5, R5, 0x1, R7 ;  /* 0x0000000105057824 */ /* 0x000fc600078e0207 */
[----:B------:R-:W3:Y:S02]  /*afc0*/  F2I.U32.TRUNC.NTZ R6, R6 ;  /* 0x0000000600067305 */ /* 0x000ee4000020f000 */
[----:B------:R-:W-:Y:S02]  /*afd0*/  SHF.R.U64 R9, R4, UR4, R5 ;  /* 0x0000000404097c19 */ /* 0x000fe40008001205 */
[----:B-1----:R-:W-:-:S05]  /*afe0*/  I2FP.F32.U32 R4, R14 ;  /* 0x0000000e00047245 */ /* 0x002fca0000201000 */
[----:B------:R-:W-:Y:S01]  /*aff0*/  FMUL R22, R4, UR5 ;  /* 0x0000000504167c20 */ /* 0x000fe20008400000 */
[----:B------:R-:W-:Y:S01]  /*b000*/  SHF.R.U32.HI R4, RZ, UR4, R5 ;  /* 0x00000004ff047c19 */ /* 0x000fe20008011605 */
[----:B------:R-:W-:-:S03]  /*b010*/  ULDC UR4, c[0x0][0x658] ;  /* 0x0001960000047ab9 */ /* 0x000fc60000000800 */
[--C-:B------:R-:W-:Y:S01]  /*b020*/  SHF.R.U64 R20, R9, UR6, R4.reuse ;  /* 0x0000000609147c19 */ /* 0x100fe20008001204 */
[----:B------:R-:W1:Y:S01]  /*b030*/  F2I.U32.TRUNC.NTZ R22, R22 ;  /* 0x0000001600167305 */ /* 0x000e62000020f000 */
[----:B------:R-:W-:Y:S01]  /*b040*/  SHF.R.U32.HI R5, RZ, UR6, R4 ;  /* 0x00000006ff057c19 */ /* 0x000fe20008011604 */
[----:B---3--:R-:W-:-:S03]  /*b050*/  IMAD.MOV R6, RZ, RZ, -R6 ;  /* 0x000000ffff067224 */ /* 0x008fc600078e0a06 */
[----:B------:R-:W-:Y:S01]  /*b060*/  SHF.R.U64 R18, R20, UR4, R5 ;  /* 0x0000000414127c19 */ /* 0x000fe20008001205 */
[----:B--2---:R-:W-:Y:S01]  /*b070*/  IMAD R15, R24, R6, R15 ;  /* 0x00000006180f7224 */ /* 0x004fe200078e020f */
[----:B------:R-:W-:-:S03]  /*b080*/  SHF.R.U32.HI R23, RZ, UR4, R5 ;  /* 0x00000004ff177c19 */ /* 0x000fc60008011605 */
[----:B------:R-:W-:Y:S02]  /*b090*/  IMAD.MOV.U32 R4, RZ, RZ, R18 ;  /* 0x000000ffff047224 */ /* 0x000fe400078e0012 */
[----:B------:R-:W-:Y:S01]  /*b0a0*/  IMAD.MOV.U32 R5, RZ, RZ, R23 ;  /* 0x000000ffff057224 */ /* 0x000fe200078e0017 */
[----:B-1----:R-:W-:Y:S06]  /*b0b0*/  @!P1 BRA `(.L_x_301) ;  /* 0x0000000000289947 */ /* 0x002fec0003800000 */
[----:B------:R-:W-:Y:S02]  /*b0c0*/  ULDC UR4, c[0x0][0x64c] ;  /* 0x0001930000047ab9 */ /* 0x000fe40000000800 */
[----:B------:R-:W-:-:S05]  /*b0d0*/  IADD3 R5, P1, R18, UR4, RZ ;  /* 0x0000000412057c10 */ /* 0x000fca000ff3e0ff */
[----:B------:R-:W-:-:S04]  /*b0e0*/  IMAD.X R23, RZ, RZ, R23, P1 ;  /* 0x000000ffff177224 */ /* 0x000fc800008e0617 */
[----:B------:R-:W-:-:S04]  /*b0f0*/  IMAD.WIDE.U32 R6, R23, UR8, RZ ;  /* 0x0000000817067c25 */ /* 0x000fc8000f8e00ff */
[----:B------:R-:W-:-:S04]  /*b100*/  IMAD.WIDE.U32 R6, P1, R5, UR9, R6 ;  /* 0x0000000905067c25 */ /* 0x000fc8000f820006 */
[----:B------:R-:W-:-:S04]  /*b110*/  IMAD.WIDE.U32 R4, R5, UR8, RZ ;  /* 0x0000000805047c25 */ /* 0x000fc8000f8e00ff */
[----:B------:R-:W-:Y:S01]  /*b120*/  IMAD.MOV.U32 R4, RZ, RZ, R7 ;  /* 0x000000ffff047224 */ /* 0x000fe200078e0007 */
[----:B------:R-:W-:Y:S01]  /*b130*/  IADD3 RZ, P3, R5, R6, RZ ;  /* 0x0000000605ff7210 */ /* 0x000fe20007f7e0ff */
[----:B------:R-:W-:-:S04]  /*b140*/  IMAD.X R5, RZ, RZ, RZ, P1 ;  /* 0x000000ffff057224 */ /* 0x000fc800008e06ff */
[----:B------:R-:W-:-:S08]  /*b150*/  IMAD.WIDE.U32.X R4, R23, UR9, R4, P3 ;  /* 0x0000000917047c25 */ /* 0x000fd000098e0404 */
.L_x_301:
[----:B------:R-:W-:Y:S01]  /*b160*/  ISETP.NE.AND P1, PT, R2, 0x1, PT ;  /* 0x000000010200780c */ /* 0x000fe20003f25270 */
[----:B------:R-:W-:Y:S01]  /*b170*/  ULDC UR4, c[0x0][0x648] ;  /* 0x0001920000047ab9 */ /* 0x000fe20000000800 */
[----:B------:R-:W-:Y:S01]  /*b180*/  LOP3.LUT R20, R20, UR17, RZ, 0xc0, !PT ;  /* 0x0000001114147c12 */ /* 0x000fe2000f8ec0ff */
[----:B------:R-:W-:Y:S01]  /*b190*/  IMAD.MOV R22, RZ, RZ, -R22 ;  /* 0x000000ffff167224 */ /* 0x000fe200078e0a16 */
[----:B------:R-:W-:Y:S01]  /*b1a0*/  SHF.R.U64 R5, R4, UR4, R5 ;  /* 0x0000000404057c19 */ /* 0x000fe20008001205 */
[----:B------:R-:W-:Y:S01]  /*b1b0*/  ULDC UR4, c[0x0][0x638] ;  /* 0x00018e0000047ab9 */ /* 0x000fe20000000800 */
[----:B------:R-:W-:Y:S01]  /*b1c0*/  LOP3.LUT R9, R9, UR16, RZ, 0xc0, !PT ;  /* 0x0000001009097c12 */ /* 0x000fe2000f8ec0ff */
[----:B------:R-:W-:Y:S01]  /*b1d0*/  ULDC UR5, c[0x0][0x610] ;  /* 0x0001840000057ab9 */ /* 0x000fe20000000800 */
[----:B------:R-:W-:Y:S02]  /*b1e0*/  IMAD.MOV.U32 R4, RZ, RZ, 0x1 ;  /* 0x00000001ff047424 */ /* 0x000fe400078e00ff */
[----:B------:R-:W-:-:S02]  /*b1f0*/  IMAD.MOV R7, RZ, RZ, -R5 ;  /* 0x000000ffff077224 */ /* 0x000fc400078e0a05 */
[----:B------:R-:W-:Y:S02]  /*b200*/  IMAD R20, R5, UR18, R20 ;  /* 0x0000001205147c24 */ /* 0x000fe4000f8e0214 */
[----:B0-----:R-:W-:Y:S02]  /*b210*/  @P1 IMAD R15, R21, R22, R14 ;  /* 0x00000016150f1224 */ /* 0x001fe400078e020e */
[----:B------:R-:W-:Y:S01]  /*b220*/  IMAD R18, R7, UR4, R18 ;  /* 0x0000000407127c24 */ /* 0x000fe2000f8e0212 */
[----:B------:R-:W-:Y:S01]  /*b230*/  ULDC UR4, c[0x0][0x600] ;  /* 0x0001800000047ab9 */ /* 0x000fe20000000800 */
[----:B------:R-:W-:Y:S02]  /*b240*/  IMAD R15, R20, UR5, R15 ;  /* 0x00000005140f7c24 */ /* 0x000fe4000f8e020f */
[----:B------:R-:W-:-:S05]  /*b250*/  IMAD R18, R18, UR4, R9 ;  /* 0x0000000412127c24 */ /* 0x000fca000f8e0209 */
[----:B------:R-:W-:Y:S02]  /*b260*/  SEL R9, R18, R15, !P1 ;  /* 0x0000000f12097207 */ /* 0x000fe40004800000 */
[----:B------:R-:W-:-:S07]  /*b270*/  SEL R7, R15, R18, !P1 ;  /* 0x000000120f077207 */ /* 0x000fce0004800000 */
.L_x_299:
[----:B------:R-:W-:Y:S05]  /*b280*/  BSYNC B1 ;  /* 0x0000000000017941 */ /* 0x000fea0003800000 */
.L_x_298:
[----:B------:R-:W-:-:S13]  /*b290*/  LOP3.LUT P1, RZ, R4, 0xff, RZ, 0xc0, !PT ;  /* 0x000000ff04ff7812 */ /* 0x000fda000782c0ff */
[----:B------:R-:W-:Y:S05]  /*b2a0*/  @P1 BRA `(.L_x_302) ;  /* 0xfffffff4004c1947 */ /* 0x000fea000383ffff */
[----:B------:R-:W-:Y:S05]  /*b2b0*/  BSYNC B0 ;  /* 0x0000000000007941 */ /* 0x000fea0003800000 */
.L_x_290:
[----:B------:R-:W-:-:S03]  /*b2c0*/  UMOV UR4, 0xffffffff ;  /* 0xffffffff00047882 */ /* 0x000fc60000000000 */
[----:B------:R-:W-:Y:S05]  /*b2d0*/  BRA.DIV UR4, `(.L_x_303) ;  /* 0x00000006043c7947 */ /* 0x000fea000b800000 */
[----:B------:R-:W-:-:S13]  /*b2e0*/  ELECT P6, URZ, PT ;  /* 0x00000000003f782f */ /* 0x000fda00038c0000 */
.L_x_318:
[----:B------:R-:W-:Y:S04]  /*b2f0*/  BSSY B0, `(.L_x_304) ;  /* 0x0000034000007945 */ /* 0x000fe80003800000 */
[----:B------:R-:W-:Y:S05]  /*b300*/  @!P6 BRA `(.L_x_305) ;  /* 0x0000000000c8e947 */ /* 0x000fea0003800000 */
[----:B------:R-:W-:-:S04]  /*b310*/  LOP3.LUT R19, R19, 0x2, RZ, 0xfc, !PT ;  /* 0x0000000213137812 */ /* 0x000fc800078efcff */
[----:B------:R-:W-:-:S13]  /*b320*/  ISETP.NE.AND P0, PT, R19, 0x3, PT ;  /* 0x000000031300780c */ /* 0x000fda0003f05270 */
[----:B------:R-:W-:Y:S05]  /*b330*/  @!P0 BRA `(.L_x_306) ;  /* 0x0000000000048947 */ /* 0x000fea0003800000 */
[----:B------:R-:W-:Y:S01]  /*b340*/  BPT.TRAP 0x1 ;  /* 0x000000040000795c */ /* 0x000fe20000300000 */
.L_x_306:
[----:B------:R-:W0:Y:S01]  /*b350*/  S2R R3, SR_CgaCtaId ;  /* 0x0000000000037919 */ /* 0x000e220000008800 */
[----:B------:R-:W-:-:S04]  /*b360*/  MOV R2, 0x400 ;  /* 0x0000040000027802 */ /* 0x000fc80000000f00 */
[----:B0-----:R-:W-:Y:S02]  /*b370*/  LEA R3, R3, R2, 0x18 ;  /* 0x0000000203037211 */ /* 0x001fe400078ec0ff */
[----:B------:R-:W-:-:S03]  /*b380*/  SHF.L.U32 R2, R0, 0x1f, RZ ;  /* 0x0000001f00027819 */ /* 0x000fc600000006ff */
[----:B------:R-:W-:-:S04]  /*b390*/  VIADD R3, R3, 0x28 ;  /* 0x0000002803037836 */ /* 0x000fc80000000000 */
[C---:B------:R-:W-:Y:S02]  /*b3a0*/  IMAD R7, R12.reuse, 0x8, R3 ;  /* 0x000000080c077824 */ /* 0x040fe400078e0203 */
[----:B------:R-:W-:Y:S02]  /*b3b0*/  VIADD R12, R12, 0x1 ;  /* 0x000000010c0c7836 */ /* 0x000fe40000000000 */
[----:B------:R-:W0:Y:S03]  /*b3c0*/  SYNCS.PHASECHK.TRANS64.TRYWAIT P0, [R7+URZ], R2 ;  /* 0x00000002070075a7 */ /* 0x000e26000800017f */
[----:B------:R-:W-:-:S04]  /*b3d0*/  ISETP.NE.AND P1, PT, R12, 0x5, PT ;  /* 0x000000050c00780c */ /* 0x000fc80003f25270 */
[----:B------:R-:W-:Y:S02]  /*b3e0*/  SEL R5, RZ, 0x1, P1 ;  /* 0x00000001ff057807 */ /* 0x000fe40000800000 */
[----:B------:R-:W-:Y:S02]  /*b3f0*/  SEL R12, R12, RZ, P1 ;  /* 0x000000ff0c0c7207 */ /* 0x000fe40000800000 */
[----:B------:R-:W-:-:S03]  /*b400*/  LOP3.LUT R5, R0, R5, RZ, 0x3c, !PT ;  /* 0x0000000500057212 */ /* 0x000fc600078e3cff */
[----:B------:R-:W-:Y:S01]  /*b410*/  IMAD R9, R12, 0x8, R3 ;  /* 0x000000080c097824 */ /* 0x000fe200078e0203 */
[----:B------:R-:W-:Y:S01]  /*b420*/  SHF.L.U32 R4, R5, 0x1f, RZ ;  /* 0x0000001f05047819 */ /* 0x000fe200000006ff */
[----:B0-----:R-:W-:Y:S06]  /*b430*/  @!P0 BRA `(.L_x_307) ;  /* 0x0000000400048947 */ /* 0x001fec0003800000 */
.L_x_319:
[----:B------:R-:W1:Y:S01]  /*b440*/  SYNCS.PHASECHK.TRANS64.TRYWAIT P0, [R9+URZ], R4 ;  /* 0x00000004090075a7 */ /* 0x000e62000800017f */
[----:B------:R-:W-:-:S05]  /*b450*/  VIADD R0, R12, 0x1 ;  /* 0x000000010c007836 */ /* 0x000fca0000000000 */
[----:B------:R-:W-:-:S04]  /*b460*/  ISETP.NE.AND P1, PT, R0, 0x5, PT ;  /* 0x000000050000780c */ /* 0x000fc80003f25270 */
[----:B0-----:R-:W-:Y:S02]  /*b470*/  SEL R2, RZ, 0x1, P1 ;  /* 0x00000001ff027807 */ /* 0x001fe40000800000 */
[----:B------:R-:W-:Y:S02]  /*b480*/  SEL R0, R0, RZ, P1 ;  /* 0x000000ff00007207 */ /* 0x000fe40000800000 */
[----:B------:R-:W-:-:S03]  /*b490*/  LOP3.LUT R7, R5, R2, RZ, 0x3c, !PT ;  /* 0x0000000205077212 */ /* 0x000fc600078e3cff */
[----:B------:R-:W-:Y:S01]  /*b4a0*/  IMAD R6, R0, 0x8, R3 ;  /* 0x0000000800067824 */ /* 0x000fe200078e0203 */
[----:B------:R-:W-:Y:S01]  /*b4b0*/  SHF.L.U32 R5, R7, 0x1f, RZ ;  /* 0x0000001f07057819 */ /* 0x000fe200000006ff */
[----:B-1----:R-:W-:Y:S06]  /*b4c0*/  @!P0 BRA `(.L_x_308) ;  /* 0x0000000000f48947 */ /* 0x002fec0003800000 */
.L_x_320:
[----:B------:R-:W1:Y:S01]  /*b4d0*/  SYNCS.PHASECHK.TRANS64.TRYWAIT P0, [R6+URZ], R5 ;  /* 0x00000005060075a7 */ /* 0x000e62000800017f */
[----:B------:R-:W-:-:S05]  /*b4e0*/  VIADD R0, R0, 0x1 ;  /* 0x0000000100007836 */ /* 0x000fca0000000000 */
[----:B------:R-:W-:-:S04]  /*b4f0*/  ISETP.NE.AND P1, PT, R0, 0x5, PT ;  /* 0x000000050000780c */ /* 0x000fc80003f25270 */
[----:B------:R-:W-:Y:S02]  /*b500*/  SEL R2, RZ, 0x1, P1 ;  /* 0x00000001ff027807 */ /* 0x000fe40000800000 */
[----:B------:R-:W-:Y:S02]  /*b510*/  SEL R0, R0, RZ, P1 ;  /* 0x000000ff00007207 */ /* 0x000fe40000800000 */
[----:B------:R-:W-:-:S03]  /*b520*/  LOP3.LUT R7, R7, R2, RZ, 0x3c, !PT ;  /* 0x0000000207077212 */ /* 0x000fc600078e3cff */
[----:B0-----:R-:W-:Y:S01]  /*b530*/  IMAD R9, R0, 0x8, R3 ;  /* 0x0000000800097824 */ /* 0x001fe200078e0203 */
[----:B------:R-:W-:Y:S01]  /*b540*/  SHF.L.U32 R4, R7, 0x1f, RZ ;  /* 0x0000001f07047819 */ /* 0x000fe200000006ff */
[----:B-1----:R-:W-:Y:S06]  /*b550*/  @!P0 BRA `(.L_x_309) ;  /* 0x0000000000e48947 */ /* 0x002fec0003800000 */
.L_x_321:
[----:B------:R-:W1:Y:S01]  /*b560*/  SYNCS.PHASECHK.TRANS64.TRYWAIT P0, [R9+URZ], R4 ;  /* 0x00000004090075a7 */ /* 0x000e62000800017f */
[----:B------:R-:W-:-:S05]  /*b570*/  VIADD R0, R0, 0x1 ;  /* 0x0000000100007836 */ /* 0x000fca0000000000 */
[----:B------:R-:W-:-:S04]  /*b580*/  ISETP.NE.AND P1, PT, R0, 0x5, PT ;  /* 0x000000050000780c */ /* 0x000fc80003f25270 */
[----:B------:R-:W-:Y:S02]  /*b590*/  SEL R2, RZ, 0x1, P1 ;  /* 0x00000001ff027807 */ /* 0x000fe40000800000 */
[----:B------:R-:W-:Y:S02]  /*b5a0*/  SEL R0, R0, RZ, P1 ;  /* 0x000000ff00007207 */ /* 0x000fe40000800000 */
[----:B------:R-:W-:Y:S01]  /*b5b0*/  LOP3.LUT R2, R7, R2, RZ, 0x3c, !PT ;  /* 0x0000000207027212 */ /* 0x000fe200078e3cff */
[----:B-1----:R-:W-:Y:S06]  /*b5c0*/  @!P0 BRA `(.L_x_310) ;  /* 0x0000000000dc8947 */ /* 0x002fec0003800000 */
.L_x_322:
[----:B------:R-:W-:Y:S01]  /*b5d0*/  IMAD R3, R0, 0x8, R3 ;  /* 0x0000000800037824 */ /* 0x000fe200078e0203 */
[----:B------:R-:W-:-:S07]  /*b5e0*/  SHF.L.U32 R0, R2, 0x1f, RZ ;  /* 0x0000001f02007819 */ /* 0x000fce00000006ff */
.L_x_311:
[----:B--2---:R2:W3:Y:S02]  /*b5f0*/  SYNCS.PHASECHK.TRANS64.TRYWAIT P0, [R3+URZ], R0 ;  /* 0x00000000030075a7 */ /* 0x0044e4000800017f */
[----:B---3--:R-:W-:Y:S05]  /*b600*/  @!P0 NANOSLEEP.SYNCS 0x989680 ;  /* 0x009896800000895d */ /* 0x008fea0003900000 */
[----:B------:R-:W3:Y:S02]  /*b610*/  @!P0 SYNCS.PHASECHK.TRANS64 P0, [R3+URZ], R0 ;  /* 0x00000000030085a7 */ /* 0x000ee4000800007f */
[----:B---3--:R-:W-:Y:S05]  /*b620*/  @!P0 BRA `(.L_x_311) ;  /* 0xfffffffc00f08947 */ /* 0x008fea000383ffff */
.L_x_305:
[----:B------:R-:W-:Y:S05]  /*b630*/  BSYNC B0 ;  /* 0x0000000000007941 */ /* 0x000fea0003800000 */
.L_x_304:
[----:B------:R-:W-:Y:S05]  /*b640*/  EXIT ;  /* 0x000000000000794d */ /* 0x000fea0003800000 */
.L_x_17:
[----:B---3--:R3:W4:Y:S02]  /*b650*/  SYNCS.PHASECHK.TRANS64.TRYWAIT P1, [R3+URZ], R0 ;  /* 0x00000000030075a7 */ /* 0x008724000802017f */
[----:B----4-:R-:W-:Y:S05]  /*b660*/  @!P1 NANOSLEEP.SYNCS 0x989680 ;  /* 0x009896800000995d */ /* 0x010fea0003900000 */
[----:B------:R-:W4:Y:S02]  /*b670*/  @!P1 SYNCS.PHASECHK.TRANS64 P1, [R3+URZ], R0 ;  /* 0x00000000030095a7 */ /* 0x000f24000802007f */
[----:B----4-:R-:W-:Y:S05]  /*b680*/  @!P1 BRA `(.L_x_17) ;  /* 0xfffffffc00f09947 */ /* 0x010fea000383ffff */
[----:B------:R-:W-:Y:S05]  /*b690*/  BRA `(.L_x_16) ;  /* 0xffffff5800e47947 */ /* 0x000fea000383ffff */
.L_x_22:
[----:B-1----:R-:W-:-:S04]  /*b6a0*/  IMAD.U32 R4, RZ, RZ, UR8 ;  /* 0x00000008ff047e24 */ /* 0x002fc8000f8e00ff */
[----:B------:R1:W2:Y:S03]  /*b6b0*/  SYNCS.PHASECHK.TRANS64.TRYWAIT P1, [R4+URZ], R3 ;  /* 0x00000003040075a7 */ /* 0x0002a6000802017f */
[----:B--2---:R-:W-:Y:S05]  /*b6c0*/  @!P1 NANOSLEEP.SYNCS 0x989680 ;  /* 0x009896800000995d */ /* 0x004fea0003900000 */
[----:B------:R-:W2:Y:S02]  /*b6d0*/  @!P1 SYNCS.PHASECHK.TRANS64 P1, [R4+URZ], R3 ;  /* 0x00000003040095a7 */ /* 0x000ea4000802007f */
[----:B--2---:R-:W-:Y:S05]  /*b6e0*/  @!P1 BRA `(.L_x_22) ;  /* 0xfffffffc00ec9947 */ /* 0x004fea000383ffff */
[----:B------:R-:W-:Y:S05]  /*b6f0*/  BRA `(.L_x_21) ;  /* 0xffffff5c00d07947 */ /* 0x000fea000383ffff */
.L_x_291:
[----:B------:R-:W-:Y:S01]  /*b700*/  BSSY B1, `(.L_x_312) ;  /* 0x0000006000017945 */ /* 0x000fe20003800000 */
[----:B------:R-:W-:-:S07]  /*b710*/  IMAD.MOV.U32 R15, RZ, RZ, -0x1 ;  /* 0xffffffffff0f7424 */ /* 0x000fce00078e00ff */
[----:B------:R-:W-:Y:S05]  /*b720*/  WARPSYNC.COLLECTIVE R15, `(.L_x_313) ;  /* 0x000000000f0c7348 */ /* 0x000fea0003c00000 */
[----:B------:R-:W-:Y:S02]  /*b730*/  ELECT P6, UR62, PT ;  /* 0x00000000003e782f */ /* 0x000fe400038c0000 */
[----:B------:R-:W-:Y:S01]  /*b740*/  MOV R14, UR62 ;  /* 0x0000003e000e7c02 */ /* 0x000fe20008000f00 */
[----:B------:R-:W-:Y:S10]  /*b750*/  ENDCOLLECTIVE ;  /* 0x000000000000791b */ /* 0x000ff40003800000 */
.L_x_313:
[----:B------:R-:W-:Y:S05]  /*b760*/  BSYNC B1 ;  /* 0x0000000000017941 */ /* 0x000fea0003800000 */
.L_x_312:
[----:B------:R-:W-:Y:S05]  /*b770*/  BRA `(.L_x_314) ;  /* 0xfffffff000247947 */ /* 0x000fea000383ffff */
.L_x_294:
[----:B0-----:R0:W1:Y:S02]  /*b780*/  SYNCS.PHASECHK.TRANS64.TRYWAIT P1, [R14+URZ+0x28], R7 ;  /* 0x000028070e0075a7 */ /* 0x001064000802017f */
[----:B-1----:R-:W-:Y:S05]  /*b790*/  @!P1 NANOSLEEP.SYNCS 0x989680 ;  /* 0x009896800000995d */ /* 0x002fea0003900000 */
[----:B------:R-:W1:Y:S02]  /*b7a0*/  @!P1 SYNCS.PHASECHK.TRANS64 P1, [R14+URZ+0x28], R7 ;  /* 0x000028070e0095a7 */ /* 0x000e64000802007f */
[----:B-1----:R-:W-:Y:S05]  /*b7b0*/  @!P1 BRA `(.L_x_294) ;  /* 0xfffffffc00f09947 */ /* 0x002fea000383ffff */
[----:B------:R-:W-:Y:S05]  /*b7c0*/  BRA `(.L_x_315) ;  /* 0xfffffff000587947 */ /* 0x000fea000383ffff */
.L_x_303:
[----:B------:R-:W-:Y:S01]  /*b7d0*/  BSSY B0, `(.L_x_316) ;  /* 0x0000006000007945 */ /* 0x000fe20003800000 */
[----:B------:R-:W-:-:S07]  /*b7e0*/  IMAD.MOV.U32 R15, RZ, RZ, -0x1 ;  /* 0xffffffffff0f7424 */ /* 0x000fce00078e00ff */
[----:B------:R-:W-:Y:S05]  /*b7f0*/  WARPSYNC.COLLECTIVE R15, `(.L_x_317) ;  /* 0x000000000f0c7348 */ /* 0x000fea0003c00000 */
[----:B------:R-:W-:Y:S02]  /*b800*/  ELECT P6, UR62, PT ;  /* 0x00000000003e782f */ /* 0x000fe400038c0000 */
[----:B------:R-:W-:Y:S01]  /*b810*/  MOV R14, UR62 ;  /* 0x0000003e000e7c02 */ /* 0x000fe20008000f00 */
[----:B------:R-:W-:Y:S10]  /*b820*/  ENDCOLLECTIVE ;  /* 0x000000000000791b */ /* 0x000ff40003800000 */
.L_x_317:
[----:B------:R-:W-:Y:S05]  /*b830*/  BSYNC B0 ;  /* 0x0000000000007941 */ /* 0x000fea0003800000 */
.L_x_316:
[----:B------:R-:W-:Y:S05]  /*b840*/  BRA `(.L_x_318) ;  /* 0xfffffff800a87947 */ /* 0x000fea000383ffff */
.L_x_307:
[----:B0-----:R0:W1:Y:S02]  /*b850*/  SYNCS.PHASECHK.TRANS64.TRYWAIT P0, [R7+URZ], R2 ;  /* 0x00000002070075a7 */ /* 0x001064000800017f */
[----:B-1----:R-:W-:Y:S05]  /*b860*/  @!P0 NANOSLEEP.SYNCS 0x989680 ;  /* 0x009896800000895d */ /* 0x002fea0003900000 */
[----:B------:R-:W1:Y:S02]  /*b870*/  @!P0 SYNCS.PHASECHK.TRANS64 P0, [R7+URZ], R2 ;  /* 0x00000002070085a7 */ /* 0x000e64000800007f */
[----:B-1----:R-:W-:Y:S05]  /*b880*/  @!P0 BRA `(.L_x_307) ;  /* 0xfffffffc00f08947 */ /* 0x002fea000383ffff */
[----:B------:R-:W-:Y:S05]  /*b890*/  BRA `(.L_x_319) ;  /* 0xfffffff800e87947 */ /* 0x000fea000383ffff */
.L_x_308:
[----:B0-----:R0:W1:Y:S02]  /*b8a0*/  SYNCS.PHASECHK.TRANS64.TRYWAIT P0, [R9+URZ], R4 ;  /* 0x00000004090075a7 */ /* 0x001064000800017f */
[----:B-1----:R-:W-:Y:S05]  /*b8b0*/  @!P0 NANOSLEEP.SYNCS 0x989680 ;  /* 0x009896800000895d */ /* 0x002fea0003900000 */
[----:B------:R-:W1:Y:S02]  /*b8c0*/  @!P0 SYNCS.PHASECHK.TRANS64 P0, [R9+URZ], R4 ;  /* 0x00000004090085a7 */ /* 0x000e64000800007f */
[----:B-1----:R-:W-:Y:S05]  /*b8d0*/  @!P0 BRA `(.L_x_308) ;  /* 0xfffffffc00f08947 */ /* 0x002fea000383ffff */
[----:B------:R-:W-:Y:S05]  /*b8e0*/  BRA `(.L_x_320) ;  /* 0xfffffff800f87947 */ /* 0x000fea000383ffff */
.L_x_309:
[----:B0-----:R0:W1:Y:S02]  /*b8f0*/  SYNCS.PHASECHK.TRANS64.TRYWAIT P0, [R6+URZ], R5 ;  /* 0x00000005060075a7 */ /* 0x001064000800017f */
[----:B-1----:R-:W-:Y:S05]  /*b900*/  @!P0 NANOSLEEP.SYNCS 0x989680 ;  /* 0x009896800000895d */ /* 0x002fea0003900000 */
[----:B------:R-:W1:Y:S02]  /*b910*/  @!P0 SYNCS.PHASECHK.TRANS64 P0, [R6+URZ], R5 ;  /* 0x00000005060085a7 */ /* 0x000e64000800007f */
[----:B-1----:R-:W-:Y:S05]  /*b920*/  @!P0 BRA `(.L_x_309) ;  /* 0xfffffffc00f08947 */ /* 0x002fea000383ffff */
[----:B------:R-:W-:Y:S05]  /*b930*/  BRA `(.L_x_321) ;  /* 0xfffffffc00087947 */ /* 0x000fea000383ffff */
.L_x_310:
[----:B-1----:R1:W2:Y:S02]  /*b940*/  SYNCS.PHASECHK.TRANS64.TRYWAIT P0, [R9+URZ], R4 ;  /* 0x00000004090075a7 */ /* 0x0022a4000800017f */
[----:B--2---:R-:W-:Y:S05]  /*b950*/  @!P0 NANOSLEEP.SYNCS 0x989680 ;  /* 0x009896800000895d */ /* 0x004fea0003900000 */
[----:B------:R-:W2:Y:S02]  /*b960*/  @!P0 SYNCS.PHASECHK.TRANS64 P0, [R9+URZ], R4 ;  /* 0x00000004090085a7 */ /* 0x000ea4000800007f */
[----:B--2---:R-:W-:Y:S05]  /*b970*/  @!P0 BRA `(.L_x_310) ;  /* 0xfffffffc00f08947 */ /* 0x004fea000383ffff */
[----:B------:R-:W-:Y:S05]  /*b980*/  BRA `(.L_x_322) ;  /* 0xfffffffc00107947 */ /* 0x000fea000383ffff */
.L_x_323:
[----:B------:R-:W-:-:S00]  /*b990*/  BRA `(.L_x_323) ;  /* 0xfffffffc00fc7947 */ /* 0x000fc0000383ffff */
[----:B------:R-:W-:-:S00]  /*b9a0*/  NOP ;  /* 0x0000000000007918 */ /* 0x000fc00000000000 */
        /* <DEDUP_REMOVED lines=13> */
.L_x_324:


//--------------------- .nv.global.init           --------------------------
	.section	.nv.global.init,"aw",@progbits
.nv.global.init:
	.type		$str$22,@object
	.size		$str$22,($str$23 - $str$22)
$str$22:
        /*0000*/ 	.byte	0x6b, 0x5f, 0x74, 0x69, 0x6c, 0x65, 0x5f, 0x63, 0x6f, 0x75, 0x6e, 0x74, 0x20, 0x3e, 0x3d, 0x20
        /*0010*/ 	.byte	0x31, 0x00
	.type		$str$23,@object
	.size		$str$23,(__unnamed_1 - $str$23)
$str$23:
        /*0012*/ 	.byte	0x2f, 0x74, 0x6d, 0x70, 0x2f, 0x63, 0x75, 0x74, 0x6c, 0x61, 0x73, 0x73, 0x5f, 0x73, 0x77, 0x65
        /*0022*/ 	.byte	0x65, 0x70, 0x5f, 0x73, 0x72, 0x63, 0x2f, 0x69, 0x6e, 0x63, 0x6c, 0x75, 0x64, 0x65, 0x2f, 0x63
        /*0032*/ 	.byte	0x75, 0x74, 0x6c, 0x61, 0x73, 0x73, 0x2f, 0x67, 0x65, 0x6d, 0x6d, 0x2f, 0x63, 0x6f, 0x6c, 0x6c
        /*0042*/ 	.byte	0x65, 0x63, 0x74, 0x69, 0x76, 0x65, 0x2f, 0x73, 0x6d, 0x39, 0x30, 0x5f, 0x6d, 0x6d, 0x61, 0x5f
        /*0052*/ 	.byte	0x74, 0x6d, 0x61, 0x5f, 0x67, 0x6d, 0x6d, 0x61, 0x5f, 0x73, 0x73, 0x5f, 0x77, 0x61, 0x72, 0x70
        /*0062*/ 	.byte	0x73, 0x70, 0x65, 0x63, 0x69, 0x61, 0x6c, 0x69, 0x7a, 0x65, 0x64, 0x2e, 0x68, 0x70, 0x70, 0x00
	.type		__unnamed_1,@object
	.size		__unnamed_1,(.L_0 - __unnamed_1)
__unnamed_1:
        /*0072*/ 	.byte	0x76, 0x6f, 0x69, 0x64, 0x20, 0x63, 0x75, 0x74, 0x6c, 0x61, 0x73, 0x73, 0x3a, 0x3a, 0x67, 0x65
        /* <DEDUP_REMOVED lines=177> */
.L_0:


//--------------------- .nv.shared._ZN7cutlass13device_kernelINS_4gemm6kernel13GemmUniversalIN4cute5tupleIJiiiiEEENS1_10collective13CollectiveMmaINS1_34MainloopSm90TmaGmmaWarpSpecializedILi5ENS5_IJNS4_1CILi1EEESB_SB_EEENS1_35KernelTmaWarpSpecializedCooperativeEEENS5_IJNSA_ILi128EEENSA_ILi256EEENSA_ILi32EEEEEENS_10tfloat32_tENS5_IJlSB_lEEESJ_SK_NS4_8TiledMMAINS4_8MMA_AtomIJNS4_4SM904GMMA30MMA_64x256x8_F32TF32TF32_SS_TNILNSO_7ScaleInE1ELSQ_1EEEEEENS4_6LayoutINS5_IJNSA_ILi2EEESB_SB_EEENS5_IJSB_NSA_ILi0EEESW_EEEEENS5_IJNS4_10UnderscoreESZ_SZ_EEEEENS4_13SM90_TMA_LOADENS4_14ComposedLayoutINS4_7SwizzleILi3ELi4ELi3EEENS4_18smem_ptr_flag_bitsILi32EEENST_INS5_IJNSA_ILi8EEESH_EEENS5_IJSH_SB_EEEEEEEvNS4_8identityES12_S1C_vS1D_EENS_8epilogue10collective6detail29Sm90TmaWarpSpecializedAdapterINS1G_15DefaultEpilogueISJ_SK_SK_NS1F_6thread17LinearCombinationISJ_Li1EffLNS1K_9ScaleType4KindE0ELNS_15FloatRoundStyleE2ESJ_EENS1_15EpilogueDefaultEEEEEvvEEEEvNT_6ParamsE --------------------------
	.section	.nv.shared._ZN7cutlass13device_kernelINS_4gemm6kernel13GemmUniversalIN4cute5tupleIJiiiiEEENS1_10collective13CollectiveMmaINS1_34MainloopSm90TmaGmmaWarpSpecializedILi5ENS5_IJNS4_1CILi1EEESB_SB_EEENS1_35KernelTmaWarpSpecializedCooperativeEEENS5_IJNSA_ILi128EEENSA_ILi256EEENSA_ILi32EEEEEENS_10tfloat32_tENS5_IJlSB_lEEESJ_SK_NS4_8TiledMMAINS4_8MMA_AtomIJNS4_4SM904GMMA30MMA_64x256x8_F32TF32TF32_SS_TNILNSO_7ScaleInE1ELSQ_1EEEEEENS4_6LayoutINS5_IJNSA_ILi2EEESB_SB_EEENS5_IJSB_NSA_ILi0EEESW_EEEEENS5_IJNS4_10UnderscoreESZ_SZ_EEEEENS4_13SM90_TMA_LOADENS4_14ComposedLayoutINS4_7SwizzleILi3ELi4ELi3EEENS4_18smem_ptr_flag_bitsILi32EEENST_INS5_IJNSA_ILi8EEESH_EEENS5_IJSH_SB_EEEEEEEvNS4_8identityES12_S1C_vS1D_EENS_8epilogue10collective6detail29Sm90TmaWarpSpecializedAdapterINS1G_15DefaultEpilogueISJ_SK_SK_NS1F_6thread17LinearCombinationISJ_Li1EffLNS1K_9ScaleType4KindE0ELNS_15FloatRoundStyleE2ESJ_EENS1_15EpilogueDefaultEEEEEvvEEEEvNT_6ParamsE,"aw",@nobits
	.sectionflags	@""
	.align	16
	.zero		1024


//--------------------- .nv.shared.reserved.0     --------------------------
	.section	.nv.shared.reserved.0,"aw",@nobits
	.weak		__nv_reservedSMEM_offset_0_alias
	.size		__nv_reservedSMEM_offset_0_alias, 0, 0
	.other		__nv_reservedSMEM_offset_0_alias,@"STO_CUDA_RESERVED_SHARED STV_DEFAULT"
__nv_reservedSMEM_offset_0_alias:
	.zero		0


//--------------------- .nv.global                --------------------------
	.section	.nv.global,"aw",@nobits
.nv.global:
	.type		_ZN39_INTERNAL_6ed6514a_4_k_cu_f4740ff3_64044cute1_E,@object
	.size		_ZN39_INTERNAL_6ed6514a_4_k_cu_f4740ff3_64044cute1_E,(_ZN39_INTERNAL_6ed6514a_4_k_cu_f4740ff3_64044cuda3std3__45__cpo6cbeginE - _ZN39_INTERNAL_6ed6514a_4_k_cu_f4740ff3_64044cute1_E)
_ZN39_INTERNAL_6ed6514a_4_k_cu_f4740ff3_64044cute1_E:
	.zero		1
	.type		_ZN39_INTERNAL_6ed6514a_4_k_cu_f4740ff3_64044cuda3std3__45__cpo6cbeginE,@object
	.size		_ZN39_INTERNAL_6ed6514a_4_k_cu_f4740ff3_64044cuda3std3__45__cpo6cbeginE,(_ZN39_INTERNAL_6ed6514a_4_k_cu_f4740ff3_64044cuda3std3__48in_placeE - _ZN39_INTERNAL_6ed6514a_4_k_cu_f4740ff3_64044cuda3std3__45__cpo6cbeginE)
_ZN39_INTERNAL_6ed6514a_4_k_cu_f4740ff3_64044cuda3std3__45__cpo6cbeginE:
	.zero		1
	.type		_ZN39_INTERNAL_6ed6514a_4_k_cu_f4740ff3_64044cuda3std3__48in_placeE,@object
	.size		_ZN39_INTERNAL_6ed6514a_4_k_cu_f4740ff3_64044cuda3std3__48in_placeE,(_ZN39_INTERNAL_6ed6514a_4_k_cu_f4740ff3_64044cuda3std6ranges3__45__cpo9iter_moveE - _ZN39_INTERNAL_6ed6514a_4_k_cu_f4740ff3_64044cuda3std3__48in_placeE)
_ZN39_INTERNAL_6ed6514a_4_k_cu_f4740ff3_64044cuda3std3__48in_placeE:
	.zero		1
	.type		_ZN39_INTERNAL_6ed6514a_4_k_cu_f4740ff3_64044cuda3std6ranges3__45__cpo9iter_moveE,@object
	.size		_ZN39_INTERNAL_6ed6514a_4_k_cu_f4740ff3_64044cuda3std6ranges3__45__cpo9iter_moveE,(_ZN39_INTERNAL_6ed6514a_4_k_cu_f4740ff3_64044cuda3std3__45__cpo5beginE - _ZN39_INTERNAL_6ed6514a_4_k_cu_f4740ff3_64044cuda3std6ranges3__45__cpo9iter_moveE)
_ZN39_INTERNAL_6ed6514a_4_k_cu_f4740ff3_64044cuda3std6ranges3__45__cpo9iter_moveE:
	.zero		1
	.type		_ZN39_INTERNAL_6ed6514a_4_k_cu_f4740ff3_64044cuda3std3__45__cpo5beginE,@object
	.size		_ZN39_INTERNAL_6ed6514a_4_k_cu_f4740ff3_64044cuda3std3__45__cpo5beginE,(_ZN39_INTERNAL_6ed6514a_4_k_cu_f4740ff3_64044cuda3std3__441_GLOBAL__N__6ed6514a_4_k_cu_f4740ff3_64046ignoreE - _ZN39_INTERNAL_6ed6514a_4_k_cu_f4740ff3_64044cuda3std3__45__cpo5beginE)
_ZN39_INTERNAL_6ed6514a_4_k_cu_f4740ff3_64044cuda3std3__45__cpo5beginE:
	.zero		1
	.type		_ZN39_INTERNAL_6ed6514a_4_k_cu_f4740ff3_64044cuda3std3__441_GLOBAL__N__6ed6514a_4_k_cu_f4740ff3_64046ignoreE,@object
	.size		_ZN39_INTERNAL_6ed6514a_4_k_cu_f4740ff3_64044cuda3std3__441_GLOBAL__N__6ed6514a_4_k_cu_f4740ff3_64046ignoreE,(_ZN39_INTERNAL_6ed6514a_4_k_cu_f4740ff3_64044cute7productE - _ZN39_INTERNAL_6ed6514a_4_k_cu_f4740ff3_64044cuda3std3__441_GLOBAL__N__6ed6514a_4_k_cu_f4740ff3_64046ignoreE)
_ZN39_INTERNAL_6ed6514a_4_k_cu_f4740ff3_64044cuda3std3__441_GLOBAL__N__6ed6514a_4_k_cu_f4740ff3_64046ignoreE:
	.zero		1
	.type		_ZN39_INTERNAL_6ed6514a_4_k_cu_f4740ff3_64044cute7productE,@object
	.size		_ZN39_INTERNAL_6ed6514a_4_k_cu_f4740ff3_64044cute7productE,(_ZN39_INTERNAL_6ed6514a_4_k_cu_f4740ff3_64044cuda3std3__45__cpo3endE - _ZN39_INTERNAL_6ed6514a_4_k_cu_f4740ff3_64044cute7productE)
_ZN39_INTERNAL_6ed6514a_4_k_cu_f4740ff3_64044cute7productE:
	.zero		1
	.type		_ZN39_INTERNAL_6ed6514a_4_k_cu_f4740ff3_64044cuda3std3__45__cpo3endE,@object
	.size		_ZN39_INTERNAL_6ed6514a_4_k_cu_f4740ff3_64044cuda3std3__45__cpo3endE,(_ZN39_INTERNAL_6ed6514a_4_k_cu_f4740ff3_64044cuda3std3__419piecewise_constructE - _ZN39_INTERNAL_6ed6514a_4_k_cu_f4740ff3_64044cuda3std3__45__cpo3endE)
_ZN39_INTERNAL_6ed6514a_4_k_cu_f4740ff3_64044cuda3std3__45__cpo3endE:
	.zero		1
	.type		_ZN39_INTERNAL_6ed6514a_4_k_cu_f4740ff3_64044cuda3std3__419piecewise_constructE,@object
	.size		_ZN39_INTERNAL_6ed6514a_4_k_cu_f4740ff3_64044cuda3std3__419piecewise_constructE,(_ZN39_INTERNAL_6ed6514a_4_k_cu_f4740ff3_64044cuda3std3__45__cpo4cendE - _ZN39_INTERNAL_6ed6514a_4_k_cu_f4740ff3_64044cuda3std3__419piecewise_constructE)
_ZN39_INTERNAL_6ed6514a_4_k_cu_f4740ff3_64044cuda3std3__419piecewise_constructE:
	.zero		1
	.type		_ZN39_INTERNAL_6ed6514a_4_k_cu_f4740ff3_64044cuda3std3__45__cpo4cendE,@object
	.size		_ZN39_INTERNAL_6ed6514a_4_k_cu_f4740ff3_64044cuda3std3__45__cpo4cendE,(_ZN39_INTERNAL_6ed6514a_4_k_cu_f4740ff3_64044cuda3std6ranges3__45__cpo4swapE - _ZN39_INTERNAL_6ed6514a_4_k_cu_f4740ff3_64044cuda3std3__45__cpo4cendE)
_ZN39_INTERNAL_6ed6514a_4_k_cu_f4740ff3_64044cuda3std3__45__cpo4cendE:
	.zero		1
	.type		_ZN39_INTERNAL_6ed6514a_4_k_cu_f4740ff3_64044cuda3std6ranges3__45__cpo4swapE,@object
	.size		_ZN39_INTERNAL_6ed6514a_4_k_cu_f4740ff3_64044cuda3std6ranges3__45__cpo4swapE,(.L_8 - _ZN39_INTERNAL_6ed6514a_4_k_cu_f4740ff3_64044cuda3std6ranges3__45__cpo4swapE)
_ZN39_INTERNAL_6ed6514a_4_k_cu_f4740ff3_64044cuda3std6ranges3__45__cpo4swapE:
	.zero		1
.L_8:


//--------------------- .nv.constant0._ZN7cutlass13device_kernelINS_4gemm6kernel13GemmUniversalIN4cute5tupleIJiiiiEEENS1_10collective13CollectiveMmaINS1_34MainloopSm90TmaGmmaWarpSpecializedILi5ENS5_IJNS4_1CILi1EEESB_SB_EEENS1_35KernelTmaWarpSpecializedCooperativeEEENS5_IJNSA_ILi128EEENSA_ILi256EEENSA_ILi32EEEEEENS_10tfloat32_tENS5_IJlSB_lEEESJ_SK_NS4_8TiledMMAINS4_8MMA_AtomIJNS4_4SM904GMMA30MMA_64x256x8_F32TF32TF32_SS_TNILNSO_7ScaleInE1ELSQ_1EEEEEENS4_6LayoutINS5_IJNSA_ILi2EEESB_SB_EEENS5_IJSB_NSA_ILi0EEESW_EEEEENS5_IJNS4_10UnderscoreESZ_SZ_EEEEENS4_13SM90_TMA_LOADENS4_14ComposedLayoutINS4_7SwizzleILi3ELi4ELi3EEENS4_18smem_ptr_flag_bitsILi32EEENST_INS5_IJNSA_ILi8EEESH_EEENS5_IJSH_SB_EEEEEEEvNS4_8identityES12_S1C_vS1D_EENS_8epilogue10collective6detail29Sm90TmaWarpSpecializedAdapterINS1G_15DefaultEpilogueISJ_SK_SK_NS1F_6thread17LinearCombinationISJ_Li1EffLNS1K_9ScaleType4KindE0ELNS_15FloatRoundStyleE2ESJ_EENS1_15EpilogueDefaultEEEEEvvEEEEvNT_6ParamsE --------------------------
	.section	.nv.constant0._ZN7cutlass13device_kernelINS_4gemm6kernel13GemmUniversalIN4cute5tupleIJiiiiEEENS1_10collective13CollectiveMmaINS1_34MainloopSm90TmaGmmaWarpSpecializedILi5ENS5_IJNS4_1CILi1EEESB_SB_EEENS1_35KernelTmaWarpSpecializedCooperativeEEENS5_IJNSA_ILi128EEENSA_ILi256EEENSA_ILi32EEEEEENS_10tfloat32_tENS5_IJlSB_lEEESJ_SK_NS4_8TiledMMAINS4_8MMA_AtomIJNS4_4SM904GMMA30MMA_64x256x8_F32TF32TF32_SS_TNILNSO_7ScaleInE1ELSQ_1EEEEEENS4_6LayoutINS5_IJNSA_ILi2EEESB_SB_EEENS5_IJSB_NSA_ILi0EEESW_EEEEENS5_IJNS4_10UnderscoreESZ_SZ_EEEEENS4_13SM90_TMA_LOADENS4_14ComposedLayoutINS4_7SwizzleILi3ELi4ELi3EEENS4_18smem_ptr_flag_bitsILi32EEENST_INS5_IJNSA_ILi8EEESH_EEENS5_IJSH_SB_EEEEEEEvNS4_8identityES12_S1C_vS1D_EENS_8epilogue10collective6detail29Sm90TmaWarpSpecializedAdapterINS1G_15DefaultEpilogueISJ_SK_SK_NS1F_6thread17LinearCombinationISJ_Li1EffLNS1K_9ScaleType4KindE0ELNS_15FloatRoundStyleE2ESJ_EENS1_15EpilogueDefaultEEEEEvvEEEEvNT_6ParamsE,"a",@progbits
	.sectionflags	@""
	.align	4
.nv.constant0._ZN7cutlass13device_kernelINS_4gemm6kernel13GemmUniversalIN4cute5tupleIJiiiiEEENS1_10collective13CollectiveMmaINS1_34MainloopSm90TmaGmmaWarpSpecializedILi5ENS5_IJNS4_1CILi1EEESB_SB_EEENS1_35KernelTmaWarpSpecializedCooperativeEEENS5_IJNSA_ILi128EEENSA_ILi256EEENSA_ILi32EEEEEENS_10tfloat32_tENS5_IJlSB_lEEESJ_SK_NS4_8TiledMMAINS4_8MMA_AtomIJNS4_4SM904GMMA30MMA_64x256x8_F32TF32TF32_SS_TNILNSO_7ScaleInE1ELSQ_1EEEEEENS4_6LayoutINS5_IJNSA_ILi2EEESB_SB_EEENS5_IJSB_NSA_ILi0EEESW_EEEEENS5_IJNS4_10UnderscoreESZ_SZ_EEEEENS4_13SM90_TMA_LOADENS4_14ComposedLayoutINS4_7SwizzleILi3ELi4ELi3EEENS4_18smem_ptr_flag_bitsILi32EEENST_INS5_IJNSA_ILi8EEESH_EEENS5_IJSH_SB_EEEEEEEvNS4_8identityES12_S1C_vS1D_EENS_8epilogue10collective6detail29Sm90TmaWarpSpecializedAdapterINS1G_15DefaultEpilogueISJ_SK_SK_NS1F_6thread17LinearCombinationISJ_Li1EffLNS1K_9ScaleType4KindE0ELNS_15FloatRoundStyleE2ESJ_EENS1_15EpilogueDefaultEEEEEvvEEEEvNT_6ParamsE:
	.zero		1664


//--------------------- SYMBOLS --------------------------

	.type		.nv.reservedSmem.offset0,@object
	.size		.nv.reservedSmem.offset0,0x4
	.type		__assertfail,@function
